//
// Generated by NVIDIA NVVM Compiler
//
// Compiler Build ID: CL-36424714
// Cuda compilation tools, release 13.0, V13.0.88
// Based on NVVM 20.0.0
//

.version 9.0
.target sm_100
.address_size 64

	// .globl	_Z23generate_random_numbersP6__halfi
.global .align 4 .b8 precalc_xorwow_matrix[102400];
.global .align 4 .b8 precalc_xorwow_offset_matrix[102400];
.global .align 4 .b8 mrg32k3aM1[2304];
.global .align 4 .b8 mrg32k3aM2[2304];
.global .align 4 .b8 mrg32k3aM1SubSeq[2016];
.global .align 4 .b8 mrg32k3aM2SubSeq[2016];
.global .align 4 .b8 mrg32k3aM1Seq[2304];
.global .align 4 .b8 mrg32k3aM2Seq[2304];
.const .align 8 .b8 __cr_lgamma_table[72];

.visible .entry _Z23generate_random_numbersP6__halfi(
	.param .u64 .ptr .align 1 _Z23generate_random_numbersP6__halfi_param_0,
	.param .u32 _Z23generate_random_numbersP6__halfi_param_1
)
{
	.local .align 8 .b8 	__local_depot0[48];
	.reg .b64 	%SP;
	.reg .b64 	%SPL;
	.reg .pred 	%p<64>;
	.reg .b16 	%rs<2>;
	.reg .b32 	%r<1199>;
	.reg .b32 	%f<3>;
	.reg .b64 	%rd<28>;

	mov.u64 	%SPL, __local_depot0;
	ld.param.u64 	%rd10, [_Z23generate_random_numbersP6__halfi_param_0];
	ld.param.u32 	%r541, [_Z23generate_random_numbersP6__halfi_param_1];
	mov.u32 	%r542, %tid.x;
	mov.u32 	%r543, %ctaid.x;
	mov.u32 	%r544, %ntid.x;
	mad.lo.s32 	%r1, %r543, %r544, %r542;
	setp.ge.s32 	%p1, %r1, %r541;
	@%p1 bra 	$L__BB0_117;
	add.u64 	%rd1, %SPL, 0;
	// begin inline asm
	mov.u64 	%rd11, %clock64;
	// end inline asm
	cvt.s64.s32 	%rd2, %r1;
	cvt.u32.u64 	%r545, %rd11;
	xor.b32  	%r546, %r545, -1429050551;
	mul.lo.s32 	%r547, %r546, 1099087573;
	{ .reg .b32 tmp; mov.b64 {tmp, %r548}, %rd11; }
	xor.b32  	%r549, %r548, -136515619;
	mul.lo.s32 	%r550, %r549, -1703105765;
	add.s32 	%r551, %r547, %r550;
	add.s32 	%r2, %r551, 6615241;
	add.s32 	%r935, %r547, 123456789;
	st.local.v2.u32 	[%rd1], {%r2, %r935};
	xor.b32  	%r552, %r547, 362436069;
	add.s32 	%r553, %r550, 521288629;
	st.local.v2.u32 	[%rd1+8], {%r552, %r553};
	xor.b32  	%r554, %r550, 88675123;
	add.s32 	%r931, %r547, 5783321;
	st.local.v2.u32 	[%rd1+16], {%r554, %r931};
	setp.eq.s32 	%p2, %r1, 0;
	@%p2 bra 	$L__BB0_116;
	mov.b32 	%r918, 0;
	mov.u64 	%rd27, %rd2;
$L__BB0_3:
	mov.u64 	%rd3, %rd27;
	and.b64  	%rd4, %rd3, 3;
	setp.eq.s64 	%p3, %rd4, 0;
	@%p3 bra 	$L__BB0_115;
	mul.wide.u32 	%rd13, %r918, 3200;
	mov.u64 	%rd14, precalc_xorwow_matrix;
	add.s64 	%rd5, %rd14, %rd13;
	mov.b32 	%r931, 0;
	mov.u32 	%r932, %r931;
	mov.u32 	%r933, %r931;
	mov.u32 	%r934, %r931;
	mov.u32 	%r935, %r931;
	mov.u32 	%r924, %r931;
$L__BB0_5:
	mul.wide.u32 	%rd15, %r924, 4;
	add.s64 	%rd16, %rd1, %rd15;
	ld.local.u32 	%r14, [%rd16+4];
	shl.b32 	%r15, %r924, 5;
	mov.b32 	%r930, 0;
$L__BB0_6:
	.pragma "nounroll";
	shr.u32 	%r558, %r14, %r930;
	and.b32  	%r559, %r558, 1;
	setp.eq.b32 	%p4, %r559, 1;
	not.pred 	%p5, %p4;
	add.s32 	%r560, %r15, %r930;
	mul.lo.s32 	%r561, %r560, 5;
	mul.wide.u32 	%rd17, %r561, 4;
	add.s64 	%rd6, %rd5, %rd17;
	@%p5 bra 	$L__BB0_8;
	ld.global.u32 	%r562, [%rd6];
	xor.b32  	%r935, %r935, %r562;
	ld.global.u32 	%r563, [%rd6+4];
	xor.b32  	%r934, %r934, %r563;
	ld.global.u32 	%r564, [%rd6+8];
	xor.b32  	%r933, %r933, %r564;
	ld.global.u32 	%r565, [%rd6+12];
	xor.b32  	%r932, %r932, %r565;
	ld.global.u32 	%r566, [%rd6+16];
	xor.b32  	%r931, %r931, %r566;
$L__BB0_8:
	and.b32  	%r568, %r558, 2;
	setp.eq.s32 	%p6, %r568, 0;
	@%p6 bra 	$L__BB0_10;
	ld.global.u32 	%r569, [%rd6+20];
	xor.b32  	%r935, %r935, %r569;
	ld.global.u32 	%r570, [%rd6+24];
	xor.b32  	%r934, %r934, %r570;
	ld.global.u32 	%r571, [%rd6+28];
	xor.b32  	%r933, %r933, %r571;
	ld.global.u32 	%r572, [%rd6+32];
	xor.b32  	%r932, %r932, %r572;
	ld.global.u32 	%r573, [%rd6+36];
	xor.b32  	%r931, %r931, %r573;
$L__BB0_10:
	and.b32  	%r575, %r558, 4;
	setp.eq.s32 	%p7, %r575, 0;
	@%p7 bra 	$L__BB0_12;
	ld.global.u32 	%r576, [%rd6+40];
	xor.b32  	%r935, %r935, %r576;
	ld.global.u32 	%r577, [%rd6+44];
	xor.b32  	%r934, %r934, %r577;
	ld.global.u32 	%r578, [%rd6+48];
	xor.b32  	%r933, %r933, %r578;
	ld.global.u32 	%r579, [%rd6+52];
	xor.b32  	%r932, %r932, %r579;
	ld.global.u32 	%r580, [%rd6+56];
	xor.b32  	%r931, %r931, %r580;
$L__BB0_12:
	and.b32  	%r582, %r558, 8;
	setp.eq.s32 	%p8, %r582, 0;
	@%p8 bra 	$L__BB0_14;
	ld.global.u32 	%r583, [%rd6+60];
	xor.b32  	%r935, %r935, %r583;
	ld.global.u32 	%r584, [%rd6+64];
	xor.b32  	%r934, %r934, %r584;
	ld.global.u32 	%r585, [%rd6+68];
	xor.b32  	%r933, %r933, %r585;
	ld.global.u32 	%r586, [%rd6+72];
	xor.b32  	%r932, %r932, %r586;
	ld.global.u32 	%r587, [%rd6+76];
	xor.b32  	%r931, %r931, %r587;
$L__BB0_14:
	and.b32  	%r589, %r558, 16;
	setp.eq.s32 	%p9, %r589, 0;
	@%p9 bra 	$L__BB0_16;
	ld.global.u32 	%r590, [%rd6+80];
	xor.b32  	%r935, %r935, %r590;
	ld.global.u32 	%r591, [%rd6+84];
	xor.b32  	%r934, %r934, %r591;
	ld.global.u32 	%r592, [%rd6+88];
	xor.b32  	%r933, %r933, %r592;
	ld.global.u32 	%r593, [%rd6+92];
	xor.b32  	%r932, %r932, %r593;
	ld.global.u32 	%r594, [%rd6+96];
	xor.b32  	%r931, %r931, %r594;
$L__BB0_16:
	and.b32  	%r596, %r558, 32;
	setp.eq.s32 	%p10, %r596, 0;
	@%p10 bra 	$L__BB0_18;
	ld.global.u32 	%r597, [%rd6+100];
	xor.b32  	%r935, %r935, %r597;
	ld.global.u32 	%r598, [%rd6+104];
	xor.b32  	%r934, %r934, %r598;
	ld.global.u32 	%r599, [%rd6+108];
	xor.b32  	%r933, %r933, %r599;
	ld.global.u32 	%r600, [%rd6+112];
	xor.b32  	%r932, %r932, %r600;
	ld.global.u32 	%r601, [%rd6+116];
	xor.b32  	%r931, %r931, %r601;
$L__BB0_18:
	and.b32  	%r603, %r558, 64;
	setp.eq.s32 	%p11, %r603, 0;
	@%p11 bra 	$L__BB0_20;
	ld.global.u32 	%r604, [%rd6+120];
	xor.b32  	%r935, %r935, %r604;
	ld.global.u32 	%r605, [%rd6+124];
	xor.b32  	%r934, %r934, %r605;
	ld.global.u32 	%r606, [%rd6+128];
	xor.b32  	%r933, %r933, %r606;
	ld.global.u32 	%r607, [%rd6+132];
	xor.b32  	%r932, %r932, %r607;
	ld.global.u32 	%r608, [%rd6+136];
	xor.b32  	%r931, %r931, %r608;
$L__BB0_20:
	and.b32  	%r610, %r558, 128;
	setp.eq.s32 	%p12, %r610, 0;
	@%p12 bra 	$L__BB0_22;
	ld.global.u32 	%r611, [%rd6+140];
	xor.b32  	%r935, %r935, %r611;
	ld.global.u32 	%r612, [%rd6+144];
	xor.b32  	%r934, %r934, %r612;
	ld.global.u32 	%r613, [%rd6+148];
	xor.b32  	%r933, %r933, %r613;
	ld.global.u32 	%r614, [%rd6+152];
	xor.b32  	%r932, %r932, %r614;
	ld.global.u32 	%r615, [%rd6+156];
	xor.b32  	%r931, %r931, %r615;
$L__BB0_22:
	and.b32  	%r617, %r558, 256;
	setp.eq.s32 	%p13, %r617, 0;
	@%p13 bra 	$L__BB0_24;
	ld.global.u32 	%r618, [%rd6+160];
	xor.b32  	%r935, %r935, %r618;
	ld.global.u32 	%r619, [%rd6+164];
	xor.b32  	%r934, %r934, %r619;
	ld.global.u32 	%r620, [%rd6+168];
	xor.b32  	%r933, %r933, %r620;
	ld.global.u32 	%r621, [%rd6+172];
	xor.b32  	%r932, %r932, %r621;
	ld.global.u32 	%r622, [%rd6+176];
	xor.b32  	%r931, %r931, %r622;
$L__BB0_24:
	and.b32  	%r624, %r558, 512;
	setp.eq.s32 	%p14, %r624, 0;
	@%p14 bra 	$L__BB0_26;
	ld.global.u32 	%r625, [%rd6+180];
	xor.b32  	%r935, %r935, %r625;
	ld.global.u32 	%r626, [%rd6+184];
	xor.b32  	%r934, %r934, %r626;
	ld.global.u32 	%r627, [%rd6+188];
	xor.b32  	%r933, %r933, %r627;
	ld.global.u32 	%r628, [%rd6+192];
	xor.b32  	%r932, %r932, %r628;
	ld.global.u32 	%r629, [%rd6+196];
	xor.b32  	%r931, %r931, %r629;
$L__BB0_26:
	and.b32  	%r631, %r558, 1024;
	setp.eq.s32 	%p15, %r631, 0;
	@%p15 bra 	$L__BB0_28;
	ld.global.u32 	%r632, [%rd6+200];
	xor.b32  	%r935, %r935, %r632;
	ld.global.u32 	%r633, [%rd6+204];
	xor.b32  	%r934, %r934, %r633;
	ld.global.u32 	%r634, [%rd6+208];
	xor.b32  	%r933, %r933, %r634;
	ld.global.u32 	%r635, [%rd6+212];
	xor.b32  	%r932, %r932, %r635;
	ld.global.u32 	%r636, [%rd6+216];
	xor.b32  	%r931, %r931, %r636;
$L__BB0_28:
	and.b32  	%r638, %r558, 2048;
	setp.eq.s32 	%p16, %r638, 0;
	@%p16 bra 	$L__BB0_30;
	ld.global.u32 	%r639, [%rd6+220];
	xor.b32  	%r935, %r935, %r639;
	ld.global.u32 	%r640, [%rd6+224];
	xor.b32  	%r934, %r934, %r640;
	ld.global.u32 	%r641, [%rd6+228];
	xor.b32  	%r933, %r933, %r641;
	ld.global.u32 	%r642, [%rd6+232];
	xor.b32  	%r932, %r932, %r642;
	ld.global.u32 	%r643, [%rd6+236];
	xor.b32  	%r931, %r931, %r643;
$L__BB0_30:
	and.b32  	%r645, %r558, 4096;
	setp.eq.s32 	%p17, %r645, 0;
	@%p17 bra 	$L__BB0_32;
	ld.global.u32 	%r646, [%rd6+240];
	xor.b32  	%r935, %r935, %r646;
	ld.global.u32 	%r647, [%rd6+244];
	xor.b32  	%r934, %r934, %r647;
	ld.global.u32 	%r648, [%rd6+248];
	xor.b32  	%r933, %r933, %r648;
	ld.global.u32 	%r649, [%rd6+252];
	xor.b32  	%r932, %r932, %r649;
	ld.global.u32 	%r650, [%rd6+256];
	xor.b32  	%r931, %r931, %r650;
$L__BB0_32:
	and.b32  	%r652, %r558, 8192;
	setp.eq.s32 	%p18, %r652, 0;
	@%p18 bra 	$L__BB0_34;
	ld.global.u32 	%r653, [%rd6+260];
	xor.b32  	%r935, %r935, %r653;
	ld.global.u32 	%r654, [%rd6+264];
	xor.b32  	%r934, %r934, %r654;
	ld.global.u32 	%r655, [%rd6+268];
	xor.b32  	%r933, %r933, %r655;
	ld.global.u32 	%r656, [%rd6+272];
	xor.b32  	%r932, %r932, %r656;
	ld.global.u32 	%r657, [%rd6+276];
	xor.b32  	%r931, %r931, %r657;
$L__BB0_34:
	and.b32  	%r659, %r558, 16384;
	setp.eq.s32 	%p19, %r659, 0;
	@%p19 bra 	$L__BB0_36;
	ld.global.u32 	%r660, [%rd6+280];
	xor.b32  	%r935, %r935, %r660;
	ld.global.u32 	%r661, [%rd6+284];
	xor.b32  	%r934, %r934, %r661;
	ld.global.u32 	%r662, [%rd6+288];
	xor.b32  	%r933, %r933, %r662;
	ld.global.u32 	%r663, [%rd6+292];
	xor.b32  	%r932, %r932, %r663;
	ld.global.u32 	%r664, [%rd6+296];
	xor.b32  	%r931, %r931, %r664;
$L__BB0_36:
	and.b32  	%r666, %r558, 32768;
	setp.eq.s32 	%p20, %r666, 0;
	@%p20 bra 	$L__BB0_38;
	ld.global.u32 	%r667, [%rd6+300];
	xor.b32  	%r935, %r935, %r667;
	ld.global.u32 	%r668, [%rd6+304];
	xor.b32  	%r934, %r934, %r668;
	ld.global.u32 	%r669, [%rd6+308];
	xor.b32  	%r933, %r933, %r669;
	ld.global.u32 	%r670, [%rd6+312];
	xor.b32  	%r932, %r932, %r670;
	ld.global.u32 	%r671, [%rd6+316];
	xor.b32  	%r931, %r931, %r671;
$L__BB0_38:
	add.s32 	%r930, %r930, 16;
	setp.ne.s32 	%p21, %r930, 32;
	@%p21 bra 	$L__BB0_6;
	mad.lo.s32 	%r672, %r924, -31, %r15;
	add.s32 	%r924, %r672, 1;
	setp.ne.s32 	%p22, %r924, 5;
	@%p22 bra 	$L__BB0_5;
	st.local.u32 	[%rd1+4], %r935;
	st.local.v2.u32 	[%rd1+8], {%r934, %r933};
	st.local.v2.u32 	[%rd1+16], {%r932, %r931};
	setp.eq.s64 	%p23, %rd4, 1;
	@%p23 bra 	$L__BB0_115;
	mov.b32 	%r931, 0;
	mov.u32 	%r1024, %r931;
	mov.u32 	%r1025, %r931;
	mov.u32 	%r1026, %r931;
	mov.u32 	%r935, %r931;
	mov.u32 	%r1016, %r931;
$L__BB0_42:
	mul.wide.u32 	%rd18, %r1016, 4;
	add.s64 	%rd19, %rd1, %rd18;
	ld.local.u32 	%r190, [%rd19+4];
	shl.b32 	%r191, %r1016, 5;
	mov.b32 	%r1022, 0;
$L__BB0_43:
	.pragma "nounroll";
	shr.u32 	%r675, %r190, %r1022;
	and.b32  	%r676, %r675, 1;
	setp.eq.b32 	%p24, %r676, 1;
	not.pred 	%p25, %p24;
	add.s32 	%r677, %r191, %r1022;
	mul.lo.s32 	%r678, %r677, 5;
	mul.wide.u32 	%rd20, %r678, 4;
	add.s64 	%rd7, %rd5, %rd20;
	@%p25 bra 	$L__BB0_45;
	ld.global.u32 	%r679, [%rd7];
	xor.b32  	%r935, %r935, %r679;
	ld.global.u32 	%r680, [%rd7+4];
	xor.b32  	%r1026, %r1026, %r680;
	ld.global.u32 	%r681, [%rd7+8];
	xor.b32  	%r1025, %r1025, %r681;
	ld.global.u32 	%r682, [%rd7+12];
	xor.b32  	%r1024, %r1024, %r682;
	ld.global.u32 	%r683, [%rd7+16];
	xor.b32  	%r931, %r931, %r683;
$L__BB0_45:
	and.b32  	%r685, %r675, 2;
	setp.eq.s32 	%p26, %r685, 0;
	@%p26 bra 	$L__BB0_47;
	ld.global.u32 	%r686, [%rd7+20];
	xor.b32  	%r935, %r935, %r686;
	ld.global.u32 	%r687, [%rd7+24];
	xor.b32  	%r1026, %r1026, %r687;
	ld.global.u32 	%r688, [%rd7+28];
	xor.b32  	%r1025, %r1025, %r688;
	ld.global.u32 	%r689, [%rd7+32];
	xor.b32  	%r1024, %r1024, %r689;
	ld.global.u32 	%r690, [%rd7+36];
	xor.b32  	%r931, %r931, %r690;
$L__BB0_47:
	and.b32  	%r692, %r675, 4;
	setp.eq.s32 	%p27, %r692, 0;
	@%p27 bra 	$L__BB0_49;
	ld.global.u32 	%r693, [%rd7+40];
	xor.b32  	%r935, %r935, %r693;
	ld.global.u32 	%r694, [%rd7+44];
	xor.b32  	%r1026, %r1026, %r694;
	ld.global.u32 	%r695, [%rd7+48];
	xor.b32  	%r1025, %r1025, %r695;
	ld.global.u32 	%r696, [%rd7+52];
	xor.b32  	%r1024, %r1024, %r696;
	ld.global.u32 	%r697, [%rd7+56];
	xor.b32  	%r931, %r931, %r697;
$L__BB0_49:
	and.b32  	%r699, %r675, 8;
	setp.eq.s32 	%p28, %r699, 0;
	@%p28 bra 	$L__BB0_51;
	ld.global.u32 	%r700, [%rd7+60];
	xor.b32  	%r935, %r935, %r700;
	ld.global.u32 	%r701, [%rd7+64];
	xor.b32  	%r1026, %r1026, %r701;
	ld.global.u32 	%r702, [%rd7+68];
	xor.b32  	%r1025, %r1025, %r702;
	ld.global.u32 	%r703, [%rd7+72];
	xor.b32  	%r1024, %r1024, %r703;
	ld.global.u32 	%r704, [%rd7+76];
	xor.b32  	%r931, %r931, %r704;
$L__BB0_51:
	and.b32  	%r706, %r675, 16;
	setp.eq.s32 	%p29, %r706, 0;
	@%p29 bra 	$L__BB0_53;
	ld.global.u32 	%r707, [%rd7+80];
	xor.b32  	%r935, %r935, %r707;
	ld.global.u32 	%r708, [%rd7+84];
	xor.b32  	%r1026, %r1026, %r708;
	ld.global.u32 	%r709, [%rd7+88];
	xor.b32  	%r1025, %r1025, %r709;
	ld.global.u32 	%r710, [%rd7+92];
	xor.b32  	%r1024, %r1024, %r710;
	ld.global.u32 	%r711, [%rd7+96];
	xor.b32  	%r931, %r931, %r711;
$L__BB0_53:
	and.b32  	%r713, %r675, 32;
	setp.eq.s32 	%p30, %r713, 0;
	@%p30 bra 	$L__BB0_55;
	ld.global.u32 	%r714, [%rd7+100];
	xor.b32  	%r935, %r935, %r714;
	ld.global.u32 	%r715, [%rd7+104];
	xor.b32  	%r1026, %r1026, %r715;
	ld.global.u32 	%r716, [%rd7+108];
	xor.b32  	%r1025, %r1025, %r716;
	ld.global.u32 	%r717, [%rd7+112];
	xor.b32  	%r1024, %r1024, %r717;
	ld.global.u32 	%r718, [%rd7+116];
	xor.b32  	%r931, %r931, %r718;
$L__BB0_55:
	and.b32  	%r720, %r675, 64;
	setp.eq.s32 	%p31, %r720, 0;
	@%p31 bra 	$L__BB0_57;
	ld.global.u32 	%r721, [%rd7+120];
	xor.b32  	%r935, %r935, %r721;
	ld.global.u32 	%r722, [%rd7+124];
	xor.b32  	%r1026, %r1026, %r722;
	ld.global.u32 	%r723, [%rd7+128];
	xor.b32  	%r1025, %r1025, %r723;
	ld.global.u32 	%r724, [%rd7+132];
	xor.b32  	%r1024, %r1024, %r724;
	ld.global.u32 	%r725, [%rd7+136];
	xor.b32  	%r931, %r931, %r725;
$L__BB0_57:
	and.b32  	%r727, %r675, 128;
	setp.eq.s32 	%p32, %r727, 0;
	@%p32 bra 	$L__BB0_59;
	ld.global.u32 	%r728, [%rd7+140];
	xor.b32  	%r935, %r935, %r728;
	ld.global.u32 	%r729, [%rd7+144];
	xor.b32  	%r1026, %r1026, %r729;
	ld.global.u32 	%r730, [%rd7+148];
	xor.b32  	%r1025, %r1025, %r730;
	ld.global.u32 	%r731, [%rd7+152];
	xor.b32  	%r1024, %r1024, %r731;
	ld.global.u32 	%r732, [%rd7+156];
	xor.b32  	%r931, %r931, %r732;
$L__BB0_59:
	and.b32  	%r734, %r675, 256;
	setp.eq.s32 	%p33, %r734, 0;
	@%p33 bra 	$L__BB0_61;
	ld.global.u32 	%r735, [%rd7+160];
	xor.b32  	%r935, %r935, %r735;
	ld.global.u32 	%r736, [%rd7+164];
	xor.b32  	%r1026, %r1026, %r736;
	ld.global.u32 	%r737, [%rd7+168];
	xor.b32  	%r1025, %r1025, %r737;
	ld.global.u32 	%r738, [%rd7+172];
	xor.b32  	%r1024, %r1024, %r738;
	ld.global.u32 	%r739, [%rd7+176];
	xor.b32  	%r931, %r931, %r739;
$L__BB0_61:
	and.b32  	%r741, %r675, 512;
	setp.eq.s32 	%p34, %r741, 0;
	@%p34 bra 	$L__BB0_63;
	ld.global.u32 	%r742, [%rd7+180];
	xor.b32  	%r935, %r935, %r742;
	ld.global.u32 	%r743, [%rd7+184];
	xor.b32  	%r1026, %r1026, %r743;
	ld.global.u32 	%r744, [%rd7+188];
	xor.b32  	%r1025, %r1025, %r744;
	ld.global.u32 	%r745, [%rd7+192];
	xor.b32  	%r1024, %r1024, %r745;
	ld.global.u32 	%r746, [%rd7+196];
	xor.b32  	%r931, %r931, %r746;
$L__BB0_63:
	and.b32  	%r748, %r675, 1024;
	setp.eq.s32 	%p35, %r748, 0;
	@%p35 bra 	$L__BB0_65;
	ld.global.u32 	%r749, [%rd7+200];
	xor.b32  	%r935, %r935, %r749;
	ld.global.u32 	%r750, [%rd7+204];
	xor.b32  	%r1026, %r1026, %r750;
	ld.global.u32 	%r751, [%rd7+208];
	xor.b32  	%r1025, %r1025, %r751;
	ld.global.u32 	%r752, [%rd7+212];
	xor.b32  	%r1024, %r1024, %r752;
	ld.global.u32 	%r753, [%rd7+216];
	xor.b32  	%r931, %r931, %r753;
$L__BB0_65:
	and.b32  	%r755, %r675, 2048;
	setp.eq.s32 	%p36, %r755, 0;
	@%p36 bra 	$L__BB0_67;
	ld.global.u32 	%r756, [%rd7+220];
	xor.b32  	%r935, %r935, %r756;
	ld.global.u32 	%r757, [%rd7+224];
	xor.b32  	%r1026, %r1026, %r757;
	ld.global.u32 	%r758, [%rd7+228];
	xor.b32  	%r1025, %r1025, %r758;
	ld.global.u32 	%r759, [%rd7+232];
	xor.b32  	%r1024, %r1024, %r759;
	ld.global.u32 	%r760, [%rd7+236];
	xor.b32  	%r931, %r931, %r760;
$L__BB0_67:
	and.b32  	%r762, %r675, 4096;
	setp.eq.s32 	%p37, %r762, 0;
	@%p37 bra 	$L__BB0_69;
	ld.global.u32 	%r763, [%rd7+240];
	xor.b32  	%r935, %r935, %r763;
	ld.global.u32 	%r764, [%rd7+244];
	xor.b32  	%r1026, %r1026, %r764;
	ld.global.u32 	%r765, [%rd7+248];
	xor.b32  	%r1025, %r1025, %r765;
	ld.global.u32 	%r766, [%rd7+252];
	xor.b32  	%r1024, %r1024, %r766;
	ld.global.u32 	%r767, [%rd7+256];
	xor.b32  	%r931, %r931, %r767;
$L__BB0_69:
	and.b32  	%r769, %r675, 8192;
	setp.eq.s32 	%p38, %r769, 0;
	@%p38 bra 	$L__BB0_71;
	ld.global.u32 	%r770, [%rd7+260];
	xor.b32  	%r935, %r935, %r770;
	ld.global.u32 	%r771, [%rd7+264];
	xor.b32  	%r1026, %r1026, %r771;
	ld.global.u32 	%r772, [%rd7+268];
	xor.b32  	%r1025, %r1025, %r772;
	ld.global.u32 	%r773, [%rd7+272];
	xor.b32  	%r1024, %r1024, %r773;
	ld.global.u32 	%r774, [%rd7+276];
	xor.b32  	%r931, %r931, %r774;
$L__BB0_71:
	and.b32  	%r776, %r675, 16384;
	setp.eq.s32 	%p39, %r776, 0;
	@%p39 bra 	$L__BB0_73;
	ld.global.u32 	%r777, [%rd7+280];
	xor.b32  	%r935, %r935, %r777;
	ld.global.u32 	%r778, [%rd7+284];
	xor.b32  	%r1026, %r1026, %r778;
	ld.global.u32 	%r779, [%rd7+288];
	xor.b32  	%r1025, %r1025, %r779;
	ld.global.u32 	%r780, [%rd7+292];
	xor.b32  	%r1024, %r1024, %r780;
	ld.global.u32 	%r781, [%rd7+296];
	xor.b32  	%r931, %r931, %r781;
$L__BB0_73:
	and.b32  	%r783, %r675, 32768;
	setp.eq.s32 	%p40, %r783, 0;
	@%p40 bra 	$L__BB0_75;
	ld.global.u32 	%r784, [%rd7+300];
	xor.b32  	%r935, %r935, %r784;
	ld.global.u32 	%r785, [%rd7+304];
	xor.b32  	%r1026, %r1026, %r785;
	ld.global.u32 	%r786, [%rd7+308];
	xor.b32  	%r1025, %r1025, %r786;
	ld.global.u32 	%r787, [%rd7+312];
	xor.b32  	%r1024, %r1024, %r787;
	ld.global.u32 	%r788, [%rd7+316];
	xor.b32  	%r931, %r931, %r788;
$L__BB0_75:
	add.s32 	%r1022, %r1022, 16;
	setp.ne.s32 	%p41, %r1022, 32;
	@%p41 bra 	$L__BB0_43;
	mad.lo.s32 	%r789, %r1016, -31, %r191;
	add.s32 	%r1016, %r789, 1;
	setp.ne.s32 	%p42, %r1016, 5;
	@%p42 bra 	$L__BB0_42;
	st.local.u32 	[%rd1+4], %r935;
	st.local.v2.u32 	[%rd1+8], {%r1026, %r1025};
	st.local.v2.u32 	[%rd1+16], {%r1024, %r931};
	setp.ne.s64 	%p43, %rd4, 3;
	@%p43 bra 	$L__BB0_115;
	mov.b32 	%r931, 0;
	mov.u32 	%r1116, %r931;
	mov.u32 	%r1117, %r931;
	mov.u32 	%r1118, %r931;
	mov.u32 	%r935, %r931;
	mov.u32 	%r1108, %r931;
$L__BB0_79:
	mul.wide.u32 	%rd21, %r1108, 4;
	add.s64 	%rd22, %rd1, %rd21;
	ld.local.u32 	%r366, [%rd22+4];
	shl.b32 	%r367, %r1108, 5;
	mov.b32 	%r1114, 0;
$L__BB0_80:
	.pragma "nounroll";
	shr.u32 	%r792, %r366, %r1114;
	and.b32  	%r793, %r792, 1;
	setp.eq.b32 	%p44, %r793, 1;
	not.pred 	%p45, %p44;
	add.s32 	%r794, %r367, %r1114;
	mul.lo.s32 	%r795, %r794, 5;
	mul.wide.u32 	%rd23, %r795, 4;
	add.s64 	%rd8, %rd5, %rd23;
	@%p45 bra 	$L__BB0_82;
	ld.global.u32 	%r796, [%rd8];
	xor.b32  	%r935, %r935, %r796;
	ld.global.u32 	%r797, [%rd8+4];
	xor.b32  	%r1118, %r1118, %r797;
	ld.global.u32 	%r798, [%rd8+8];
	xor.b32  	%r1117, %r1117, %r798;
	ld.global.u32 	%r799, [%rd8+12];
	xor.b32  	%r1116, %r1116, %r799;
	ld.global.u32 	%r800, [%rd8+16];
	xor.b32  	%r931, %r931, %r800;
$L__BB0_82:
	and.b32  	%r802, %r792, 2;
	setp.eq.s32 	%p46, %r802, 0;
	@%p46 bra 	$L__BB0_84;
	ld.global.u32 	%r803, [%rd8+20];
	xor.b32  	%r935, %r935, %r803;
	ld.global.u32 	%r804, [%rd8+24];
	xor.b32  	%r1118, %r1118, %r804;
	ld.global.u32 	%r805, [%rd8+28];
	xor.b32  	%r1117, %r1117, %r805;
	ld.global.u32 	%r806, [%rd8+32];
	xor.b32  	%r1116, %r1116, %r806;
	ld.global.u32 	%r807, [%rd8+36];
	xor.b32  	%r931, %r931, %r807;
$L__BB0_84:
	and.b32  	%r809, %r792, 4;
	setp.eq.s32 	%p47, %r809, 0;
	@%p47 bra 	$L__BB0_86;
	ld.global.u32 	%r810, [%rd8+40];
	xor.b32  	%r935, %r935, %r810;
	ld.global.u32 	%r811, [%rd8+44];
	xor.b32  	%r1118, %r1118, %r811;
	ld.global.u32 	%r812, [%rd8+48];
	xor.b32  	%r1117, %r1117, %r812;
	ld.global.u32 	%r813, [%rd8+52];
	xor.b32  	%r1116, %r1116, %r813;
	ld.global.u32 	%r814, [%rd8+56];
	xor.b32  	%r931, %r931, %r814;
$L__BB0_86:
	and.b32  	%r816, %r792, 8;
	setp.eq.s32 	%p48, %r816, 0;
	@%p48 bra 	$L__BB0_88;
	ld.global.u32 	%r817, [%rd8+60];
	xor.b32  	%r935, %r935, %r817;
	ld.global.u32 	%r818, [%rd8+64];
	xor.b32  	%r1118, %r1118, %r818;
	ld.global.u32 	%r819, [%rd8+68];
	xor.b32  	%r1117, %r1117, %r819;
	ld.global.u32 	%r820, [%rd8+72];
	xor.b32  	%r1116, %r1116, %r820;
	ld.global.u32 	%r821, [%rd8+76];
	xor.b32  	%r931, %r931, %r821;
$L__BB0_88:
	and.b32  	%r823, %r792, 16;
	setp.eq.s32 	%p49, %r823, 0;
	@%p49 bra 	$L__BB0_90;
	ld.global.u32 	%r824, [%rd8+80];
	xor.b32  	%r935, %r935, %r824;
	ld.global.u32 	%r825, [%rd8+84];
	xor.b32  	%r1118, %r1118, %r825;
	ld.global.u32 	%r826, [%rd8+88];
	xor.b32  	%r1117, %r1117, %r826;
	ld.global.u32 	%r827, [%rd8+92];
	xor.b32  	%r1116, %r1116, %r827;
	ld.global.u32 	%r828, [%rd8+96];
	xor.b32  	%r931, %r931, %r828;
$L__BB0_90:
	and.b32  	%r830, %r792, 32;
	setp.eq.s32 	%p50, %r830, 0;
	@%p50 bra 	$L__BB0_92;
	ld.global.u32 	%r831, [%rd8+100];
	xor.b32  	%r935, %r935, %r831;
	ld.global.u32 	%r832, [%rd8+104];
	xor.b32  	%r1118, %r1118, %r832;
	ld.global.u32 	%r833, [%rd8+108];
	xor.b32  	%r1117, %r1117, %r833;
	ld.global.u32 	%r834, [%rd8+112];
	xor.b32  	%r1116, %r1116, %r834;
	ld.global.u32 	%r835, [%rd8+116];
	xor.b32  	%r931, %r931, %r835;
$L__BB0_92:
	and.b32  	%r837, %r792, 64;
	setp.eq.s32 	%p51, %r837, 0;
	@%p51 bra 	$L__BB0_94;
	ld.global.u32 	%r838, [%rd8+120];
	xor.b32  	%r935, %r935, %r838;
	ld.global.u32 	%r839, [%rd8+124];
	xor.b32  	%r1118, %r1118, %r839;
	ld.global.u32 	%r840, [%rd8+128];
	xor.b32  	%r1117, %r1117, %r840;
	ld.global.u32 	%r841, [%rd8+132];
	xor.b32  	%r1116, %r1116, %r841;
	ld.global.u32 	%r842, [%rd8+136];
	xor.b32  	%r931, %r931, %r842;
$L__BB0_94:
	and.b32  	%r844, %r792, 128;
	setp.eq.s32 	%p52, %r844, 0;
	@%p52 bra 	$L__BB0_96;
	ld.global.u32 	%r845, [%rd8+140];
	xor.b32  	%r935, %r935, %r845;
	ld.global.u32 	%r846, [%rd8+144];
	xor.b32  	%r1118, %r1118, %r846;
	ld.global.u32 	%r847, [%rd8+148];
	xor.b32  	%r1117, %r1117, %r847;
	ld.global.u32 	%r848, [%rd8+152];
	xor.b32  	%r1116, %r1116, %r848;
	ld.global.u32 	%r849, [%rd8+156];
	xor.b32  	%r931, %r931, %r849;
$L__BB0_96:
	and.b32  	%r851, %r792, 256;
	setp.eq.s32 	%p53, %r851, 0;
	@%p53 bra 	$L__BB0_98;
	ld.global.u32 	%r852, [%rd8+160];
	xor.b32  	%r935, %r935, %r852;
	ld.global.u32 	%r853, [%rd8+164];
	xor.b32  	%r1118, %r1118, %r853;
	ld.global.u32 	%r854, [%rd8+168];
	xor.b32  	%r1117, %r1117, %r854;
	ld.global.u32 	%r855, [%rd8+172];
	xor.b32  	%r1116, %r1116, %r855;
	ld.global.u32 	%r856, [%rd8+176];
	xor.b32  	%r931, %r931, %r856;
$L__BB0_98:
	and.b32  	%r858, %r792, 512;
	setp.eq.s32 	%p54, %r858, 0;
	@%p54 bra 	$L__BB0_100;
	ld.global.u32 	%r859, [%rd8+180];
	xor.b32  	%r935, %r935, %r859;
	ld.global.u32 	%r860, [%rd8+184];
	xor.b32  	%r1118, %r1118, %r860;
	ld.global.u32 	%r861, [%rd8+188];
	xor.b32  	%r1117, %r1117, %r861;
	ld.global.u32 	%r862, [%rd8+192];
	xor.b32  	%r1116, %r1116, %r862;
	ld.global.u32 	%r863, [%rd8+196];
	xor.b32  	%r931, %r931, %r863;
$L__BB0_100:
	and.b32  	%r865, %r792, 1024;
	setp.eq.s32 	%p55, %r865, 0;
	@%p55 bra 	$L__BB0_102;
	ld.global.u32 	%r866, [%rd8+200];
	xor.b32  	%r935, %r935, %r866;
	ld.global.u32 	%r867, [%rd8+204];
	xor.b32  	%r1118, %r1118, %r867;
	ld.global.u32 	%r868, [%rd8+208];
	xor.b32  	%r1117, %r1117, %r868;
	ld.global.u32 	%r869, [%rd8+212];
	xor.b32  	%r1116, %r1116, %r869;
	ld.global.u32 	%r870, [%rd8+216];
	xor.b32  	%r931, %r931, %r870;
$L__BB0_102:
	and.b32  	%r872, %r792, 2048;
	setp.eq.s32 	%p56, %r872, 0;
	@%p56 bra 	$L__BB0_104;
	ld.global.u32 	%r873, [%rd8+220];
	xor.b32  	%r935, %r935, %r873;
	ld.global.u32 	%r874, [%rd8+224];
	xor.b32  	%r1118, %r1118, %r874;
	ld.global.u32 	%r875, [%rd8+228];
	xor.b32  	%r1117, %r1117, %r875;
	ld.global.u32 	%r876, [%rd8+232];
	xor.b32  	%r1116, %r1116, %r876;
	ld.global.u32 	%r877, [%rd8+236];
	xor.b32  	%r931, %r931, %r877;
$L__BB0_104:
	and.b32  	%r879, %r792, 4096;
	setp.eq.s32 	%p57, %r879, 0;
	@%p57 bra 	$L__BB0_106;
	ld.global.u32 	%r880, [%rd8+240];
	xor.b32  	%r935, %r935, %r880;
	ld.global.u32 	%r881, [%rd8+244];
	xor.b32  	%r1118, %r1118, %r881;
	ld.global.u32 	%r882, [%rd8+248];
	xor.b32  	%r1117, %r1117, %r882;
	ld.global.u32 	%r883, [%rd8+252];
	xor.b32  	%r1116, %r1116, %r883;
	ld.global.u32 	%r884, [%rd8+256];
	xor.b32  	%r931, %r931, %r884;
$L__BB0_106:
	and.b32  	%r886, %r792, 8192;
	setp.eq.s32 	%p58, %r886, 0;
	@%p58 bra 	$L__BB0_108;
	ld.global.u32 	%r887, [%rd8+260];
	xor.b32  	%r935, %r935, %r887;
	ld.global.u32 	%r888, [%rd8+264];
	xor.b32  	%r1118, %r1118, %r888;
	ld.global.u32 	%r889, [%rd8+268];
	xor.b32  	%r1117, %r1117, %r889;
	ld.global.u32 	%r890, [%rd8+272];
	xor.b32  	%r1116, %r1116, %r890;
	ld.global.u32 	%r891, [%rd8+276];
	xor.b32  	%r931, %r931, %r891;
$L__BB0_108:
	and.b32  	%r893, %r792, 16384;
	setp.eq.s32 	%p59, %r893, 0;
	@%p59 bra 	$L__BB0_110;
	ld.global.u32 	%r894, [%rd8+280];
	xor.b32  	%r935, %r935, %r894;
	ld.global.u32 	%r895, [%rd8+284];
	xor.b32  	%r1118, %r1118, %r895;
	ld.global.u32 	%r896, [%rd8+288];
	xor.b32  	%r1117, %r1117, %r896;
	ld.global.u32 	%r897, [%rd8+292];
	xor.b32  	%r1116, %r1116, %r897;
	ld.global.u32 	%r898, [%rd8+296];
	xor.b32  	%r931, %r931, %r898;
$L__BB0_110:
	and.b32  	%r900, %r792, 32768;
	setp.eq.s32 	%p60, %r900, 0;
	@%p60 bra 	$L__BB0_112;
	ld.global.u32 	%r901, [%rd8+300];
	xor.b32  	%r935, %r935, %r901;
	ld.global.u32 	%r902, [%rd8+304];
	xor.b32  	%r1118, %r1118, %r902;
	ld.global.u32 	%r903, [%rd8+308];
	xor.b32  	%r1117, %r1117, %r903;
	ld.global.u32 	%r904, [%rd8+312];
	xor.b32  	%r1116, %r1116, %r904;
	ld.global.u32 	%r905, [%rd8+316];
	xor.b32  	%r931, %r931, %r905;
$L__BB0_112:
	add.s32 	%r1114, %r1114, 16;
	setp.ne.s32 	%p61, %r1114, 32;
	@%p61 bra 	$L__BB0_80;
	mad.lo.s32 	%r906, %r1108, -31, %r367;
	add.s32 	%r1108, %r906, 1;
	setp.ne.s32 	%p62, %r1108, 5;
	@%p62 bra 	$L__BB0_79;
	st.local.u32 	[%rd1+4], %r935;
	st.local.v2.u32 	[%rd1+8], {%r1118, %r1117};
	st.local.v2.u32 	[%rd1+16], {%r1116, %r931};
$L__BB0_115:
	shr.u64 	%rd27, %rd3, 2;
	add.s32 	%r918, %r918, 1;
	setp.gt.u64 	%p63, %rd3, 3;
	@%p63 bra 	$L__BB0_3;
$L__BB0_116:
	shr.u32 	%r907, %r935, 2;
	xor.b32  	%r908, %r907, %r935;
	shl.b32 	%r909, %r931, 4;
	shl.b32 	%r910, %r908, 1;
	xor.b32  	%r911, %r910, %r909;
	xor.b32  	%r912, %r911, %r908;
	xor.b32  	%r913, %r912, %r931;
	add.s32 	%r914, %r2, %r913;
	add.s32 	%r915, %r914, 362437;
	cvt.rn.f32.u32 	%f2, %r915;
	fma.rn.f32 	%f1, %f2, 0f2F800000, 0f2F000000;
	// begin inline asm
	{  cvt.rn.f16.f32 %rs1, %f1;}

	// end inline asm
	cvta.to.global.u64 	%rd24, %rd10;
	shl.b64 	%rd25, %rd2, 1;
	add.s64 	%rd26, %rd24, %rd25;
	st.global.u16 	[%rd26], %rs1;
$L__BB0_117:
	ret;

}


// ===== COMPILED SASS (sm_100) =====

	.target	sm_100

	.elftype	@"ET_EXEC"


//--------------------- .note.nv.tkinfo           --------------------------
	.section	.note.nv.tkinfo,"",@"SHT_NOTE"
	.sectionflags	@"SHF_NOTE_NV_TKINFO"
	.tkinfo
        /*0018*/ 	.word	0x00000002
        /*0030*/ 	.string	""
        /*0030*/ 	.string	"ptxas"
        /*0030*/ 	.string	"Cuda compilation tools, release 13.0, V13.0.88"
        /*0030*/ 	.string	"Build cuda_13.0.r13.0/compiler.36424714_0"
        /*0030*/ 	.string	"-arch sm_100 -m 64 "



//--------------------- .note.nv.cuinfo           --------------------------
	.section	.note.nv.cuinfo,"",@"SHT_NOTE"
	.sectionflags	@"SHF_NOTE_NV_CUINFO"
        /*0018*/ 	.short	0x0002
        /*001a*/ 	.short	0x0064
        /*001c*/ 	.short	0x0082
	.zero		2


//--------------------- .nv.info                  --------------------------
	.section	.nv.info,"",@"SHT_CUDA_INFO"
	.align	4


	//----- nvinfo : EIATTR_REGCOUNT
	.align		4
        /*0000*/ 	.byte	0x04, 0x2f
        /*0002*/ 	.short	(.L_10 - .L_9)
	.align		4
.L_9:
        /*0004*/ 	.word	index@(_Z23generate_random_numbersP6__halfi)
        /*0008*/ 	.word	0x0000001f


	//----- nvinfo : EIATTR_FRAME_SIZE
	.align		4
.L_10:
        /*000c*/ 	.byte	0x04, 0x11
        /*000e*/ 	.short	(.L_12 - .L_11)
	.align		4
.L_11:
        /*0010*/ 	.word	index@(_Z23generate_random_numbersP6__halfi)
        /*0014*/ 	.word	0x00000030


	//----- nvinfo : EIATTR_MIN_STACK_SIZE
	.align		4
.L_12:
        /*0018*/ 	.byte	0x04, 0x12
        /*001a*/ 	.short	(.L_14 - .L_13)
	.align		4
.L_13:
        /*001c*/ 	.word	index@(_Z23generate_random_numbersP6__halfi)
        /*0020*/ 	.word	0x00000030
.L_14:


//--------------------- .nv.compat                --------------------------
	.section	.nv.compat,"",@"SHT_CUDA_COMPAT_INFO"
	.align	4
        /*0000*/ 	.byte	0x02, 0x09, 0x00, 0x00, 0x02, 0x02, 0x01, 0x00, 0x02, 0x05, 0x05, 0x00, 0x03, 0x07, 0x01, 0x01
        /*0010*/ 	.byte	0x02, 0x03, 0x00, 0x00, 0x02, 0x06, 0x01, 0x00, 0x04, 0x0b, 0x08, 0x00, 0x09, 0x00, 0x00, 0x00
        /*0020*/ 	.byte	0x00, 0x00, 0x00, 0x00


//--------------------- .nv.info._Z23generate_random_numbersP6__halfi --------------------------
	.section	.nv.info._Z23generate_random_numbersP6__halfi,"",@"SHT_CUDA_INFO"
	.sectionflags	@""
	.align	4


	//----- nvinfo : EIATTR_CUDA_API_VERSION
	.align		4
        /*0000*/ 	.byte	0x04, 0x37
        /*0002*/ 	.short	(.L_16 - .L_15)
.L_15:
        /*0004*/ 	.word	0x00000082


	//----- nvinfo : EIATTR_KPARAM_INFO
	.align		4
.L_16:
        /*0008*/ 	.byte	0x04, 0x17
        /*000a*/ 	.short	(.L_18 - .L_17)
.L_17:
        /*000c*/ 	.word	0x00000000
        /*0010*/ 	.short	0x0001
        /*0012*/ 	.short	0x0008
        /*0014*/ 	.byte	0x00, 0xf0, 0x11, 0x00


	//----- nvinfo : EIATTR_KPARAM_INFO
	.align		4
.L_18:
        /*0018*/ 	.byte	0x04, 0x17
        /*001a*/ 	.short	(.L_20 - .L_19)
.L_19:
        /*001c*/ 	.word	0x00000000
        /*0020*/ 	.short	0x0000
        /*0022*/ 	.short	0x0000
        /*0024*/ 	.byte	0x00, 0xf5, 0x21, 0x00


	//----- nvinfo : EIATTR_SPARSE_MMA_MASK
	.align		4
.L_20:
        /*0028*/ 	.byte	0x03, 0x50
        /*002a*/ 	.short	0x0000


	//----- nvinfo : EIATTR_MAXREG_COUNT
	.align		4
        /*002c*/ 	.byte	0x03, 0x1b
        /*002e*/ 	.short	0x00ff


	//----- nvinfo : EIATTR_MERCURY_ISA_VERSION
	.align		4
        /*0030*/ 	.byte	0x03, 0x5f
        /*0032*/ 	.short	0x0101


	//----- nvinfo : EIATTR_VRC_CTA_INIT_COUNT
	.align		4
        /*0034*/ 	.byte	0x02, 0x4a
	.zero		1
	.zero		1


	//----- nvinfo : EIATTR_EXIT_INSTR_OFFSETS
	.align		4
        /*0038*/ 	.byte	0x04, 0x1c
        /*003a*/ 	.short	(.L_22 - .L_21)


	//   ....[0]....
.L_21:
        /*003c*/ 	.word	0x00000080


	//   ....[1]....
        /*0040*/ 	.word	0x000027b0


	//----- nvinfo : EIATTR_CRS_STACK_SIZE
	.align		4
.L_22:
        /*0044*/ 	.byte	0x04, 0x1e
        /*0046*/ 	.short	(.L_24 - .L_23)
.L_23:
        /*0048*/ 	.word	0x00000000


	//----- nvinfo : EIATTR_CBANK_PARAM_SIZE
	.align		4
.L_24:
        /*004c*/ 	.byte	0x03, 0x19
        /*004e*/ 	.short	0x000c


	//----- nvinfo : EIATTR_PARAM_CBANK
	.align		4
        /*0050*/ 	.byte	0x04, 0x0a
        /*0052*/ 	.short	(.L_26 - .L_25)
	.align		4
.L_25:
        /*0054*/ 	.word	index@(.nv.constant0._Z23generate_random_numbersP6__halfi)
        /*0058*/ 	.short	0x0380
        /*005a*/ 	.short	0x000c


	//----- nvinfo : EIATTR_SW_WAR
	.align		4
.L_26:
        /*005c*/ 	.byte	0x04, 0x36
        /*005e*/ 	.short	(.L_28 - .L_27)
.L_27:
        /*0060*/ 	.word	0x00000008
.L_28:


//--------------------- .nv.callgraph             --------------------------
	.section	.nv.callgraph,"",@"SHT_CUDA_CALLGRAPH"
	.align	4
	.sectionentsize	8
	.align		4
        /*0000*/ 	.word	0x00000000
	.align		4
        /*0004*/ 	.word	0xffffffff
	.align		4
        /*0008*/ 	.word	0x00000000
	.align		4
        /*000c*/ 	.word	0xfffffffe
	.align		4
        /*0010*/ 	.word	0x00000000
	.align		4
        /*0014*/ 	.word	0xfffffffd
	.align		4
        /*0018*/ 	.word	0x00000000
	.align		4
        /*001c*/ 	.word	0xfffffffc


//--------------------- .nv.constant4             --------------------------
	.section	.nv.constant4,"a",@progbits
	.align	8
	.align		8
.nv.constant4:
        /*0000*/ 	.dword	precalc_xorwow_matrix
	.align		8
        /*0008*/ 	.dword	precalc_xorwow_offset_matrix
	.align		8
        /*0010*/ 	.dword	mrg32k3aM1
	.align		8
        /*0018*/ 	.dword	mrg32k3aM2
	.align		8
        /*0020*/ 	.dword	mrg32k3aM1SubSeq
	.align		8
        /*0028*/ 	.dword	mrg32k3aM2SubSeq
	.align		8
        /*0030*/ 	.dword	mrg32k3aM1Seq
	.align		8
        /*0038*/ 	.dword	mrg32k3aM2Seq


//--------------------- .nv.constant3             --------------------------
	.section	.nv.constant3,"a",@progbits
	.align	8
.nv.constant3:
	.type		__cr_lgamma_table,@object
	.size		__cr_lgamma_table,(.L_8 - __cr_lgamma_table)
__cr_lgamma_table:
        /*0000*/ 	.byte	0x00, 0x00, 0x00, 0x00, 0x00, 0x00, 0x00, 0x00, 0x00, 0x00, 0x00, 0x00, 0x00, 0x00, 0x00, 0x00
        /*0010*/ 	.byte	0xef, 0x39, 0xfa, 0xfe, 0x42, 0x2e, 0xe6, 0x3f, 0x02, 0x20, 0x2a, 0xfa, 0x0b, 0xab, 0xfc, 0x3f
        /*0020*/ 	.byte	0xf9, 0x2c, 0x92, 0x7c, 0xa7, 0x6c, 0x09, 0x40, 0xc9, 0x79, 0x44, 0x3c, 0x64, 0x26, 0x13, 0x40
        /*0030*/ 	.byte	0xca, 0x01, 0xcf, 0x3a, 0x27, 0x51, 0x1a, 0x40, 0x30, 0xcc, 0x2d, 0xf3, 0xe1, 0x0c, 0x21, 0x40
        /*0040*/ 	.byte	0x0d, 0xb7, 0xfc, 0x82, 0x8e, 0x35, 0x25, 0x40
.L_8:


//--------------------- .text._Z23generate_random_numbersP6__halfi --------------------------
	.section	.text._Z23generate_random_numbersP6__halfi,"ax",@progbits
	.align	128
        .global         _Z23generate_random_numbersP6__halfi
        .type           _Z23generate_random_numbersP6__halfi,@function
        .size           _Z23generate_random_numbersP6__halfi,(.L_x_12 - _Z23generate_random_numbersP6__halfi)
        .other          _Z23generate_random_numbersP6__halfi,@"STO_CUDA_ENTRY STV_DEFAULT"
_Z23generate_random_numbersP6__halfi:
.text._Z23generate_random_numbersP6__halfi:
[----:B------:R-:W0:Y:S01]  /*0000*/  LDC R1, c[0x0][0x37c] ;  /* 0x0000df00ff017b82 */ /* 0x000e220000000800 */
[----:B------:R-:W1:Y:S07]  /*0010*/  S2R R10, SR_TID.X ;  /* 0x00000000000a7919 */ /* 0x000e6e0000002100 */
[----:B------:R-:W1:Y:S01]  /*0020*/  S2UR UR4, SR_CTAID.X ;  /* 0x00000000000479c3 */ /* 0x000e620000002500 */
[----:B------:R-:W2:Y:S01]  /*0030*/  LDCU UR5, c[0x0][0x388] ;  /* 0x00007100ff0577ac */ /* 0x000ea20008000800 */
[----:B0-----:R-:W-:-:S06]  /*0040*/  VIADD R1, R1, 0xffffffd0 ;  /* 0xffffffd001017836 */ /* 0x001fcc0000000000 */
[----:B------:R-:W1:Y:S02]  /*0050*/  LDC R3, c[0x0][0x360] ;  /* 0x0000d800ff037b82 */ /* 0x000e640000000800 */
[----:B-1----:R-:W-:-:S05]  /*0060*/  IMAD R10, R3, UR4, R10 ;  /* 0x00000004030a7c24 */ /* 0x002fca000f8e020a */
[----:B--2---:R-:W-:-:S13]  /*0070*/  ISETP.GE.AND P0, PT, R10, UR5, PT ;  /* 0x000000050a007c0c */ /* 0x004fda000bf06270 */
[----:B------:R-:W-:Y:S05]  /*0080*/  @P0 EXIT ;  /* 0x000000000000094d */ /* 0x000fea0003800000 */
[----:B------:R-:W-:-:S06]  /*0090*/  CS2R R2, SR_CLOCKLO ;  /* 0x0000000000027805 */ /* 0x000fcc0000015000 */
[----:B------:R-:W-:Y:S01]  /*00a0*/  LOP3.LUT R0, R3, 0xf7dcefdd, RZ, 0x3c, !PT ;  /* 0xf7dcefdd03007812 */ /* 0x000fe200078e3cff */
[----:B------:R-:W0:Y:S01]  /*00b0*/  LDCU.64 UR6, c[0x0][0x358] ;  /* 0x00006b00ff0677ac */ /* 0x000e220008000a00 */
[----:B------:R-:W-:Y:S01]  /*00c0*/  LOP3.LUT R2, R2, 0xaad26b49, RZ, 0x3c, !PT ;  /* 0xaad26b4902027812 */ /* 0x000fe200078e3cff */
[----:B------:R-:W-:Y:S01]  /*00d0*/  BSSY.RECONVERGENT B0, `(.L_x_0) ;  /* 0x000025d000007945 */ /* 0x000fe20003800200 */
[----:B------:R-:W-:Y:S01]  /*00e0*/  ISETP.NE.AND P0, PT, R10, RZ, PT ;  /* 0x000000ff0a00720c */ /* 0x000fe20003f05270 */
[----:B------:R-:W-:Y:S02]  /*00f0*/  IMAD R0, R0, -0x658354e5, RZ ;  /* 0x9a7cab1b00007824 */ /* 0x000fe400078e02ff */
[----:B------:R-:W-:Y:S02]  /*0100*/  IMAD R3, R2, 0x4182bed5, RZ ;  /* 0x4182bed502037824 */ /* 0x000fe400078e02ff */
[C---:B------:R-:W-:Y:S01]  /*0110*/  VIADD R7, R0.reuse, 0x1f123bb5 ;  /* 0x1f123bb500077836 */ /* 0x040fe20000000000 */
[----:B------:R-:W-:Y:S01]  /*0120*/  LOP3.LUT R4, R0, 0x5491333, RZ, 0x3c, !PT ;  /* 0x0549133300047812 */ /* 0x000fe200078e3cff */
[C---:B------:R-:W-:Y:S01]  /*0130*/  VIADD R5, R3.reuse, 0x583f19 ;  /* 0x00583f1903057836 */ /* 0x040fe20000000000 */
[----:B------:R-:W-:-:S02]  /*0140*/  IADD3 R2, PT, PT, R3, 0x64f0c9, R0 ;  /* 0x0064f0c903027810 */ /* 0x000fc40007ffe000 */
[C---:B------:R-:W-:Y:S01]  /*0150*/  LOP3.LUT R6, R3.reuse, 0x159a55e5, RZ, 0x3c, !PT ;  /* 0x159a55e503067812 */ /* 0x040fe200078e3cff */
[----:B------:R-:W-:Y:S01]  /*0160*/  VIADD R3, R3, 0x75bcd15 ;  /* 0x075bcd1503037836 */ /* 0x000fe20000000000 */
[----:B------:R1:W-:Y:S01]  /*0170*/  STL.64 [R1+0x10], R4 ;  /* 0x0000100401007387 */ /* 0x0003e20000100a00 */
[----:B------:R-:W-:-:S03]  /*0180*/  SHF.R.S32.HI R0, RZ, 0x1f, R10 ;  /* 0x0000001fff007819 */ /* 0x000fc6000001140a */
[----:B------:R1:W-:Y:S04]  /*0190*/  STL.64 [R1+0x8], R6 ;  /* 0x0000080601007387 */ /* 0x0003e80000100a00 */
[----:B------:R1:W-:Y:S01]  /*01a0*/  STL.64 [R1], R2 ;  /* 0x0000000201007387 */ /* 0x0003e20000100a00 */
[----:B0-----:R-:W-:Y:S05]  /*01b0*/  @!P0 BRA `(.L_x_1) ;  /* 0x0000002400388947 */ /* 0x001fea0003800000 */
[----:B------:R-:W-:Y:S02]  /*01c0*/  IMAD.MOV.U32 R14, RZ, RZ, R0 ;  /* 0x000000ffff0e7224 */ /* 0x000fe400078e0000 */
[----:B------:R-:W-:Y:S02]  /*01d0*/  IMAD.MOV.U32 R12, RZ, RZ, RZ ;  /* 0x000000ffff0c7224 */ /* 0x000fe400078e00ff */
[----:B------:R-:W-:-:S07]  /*01e0*/  IMAD.MOV.U32 R11, RZ, RZ, R10 ;  /* 0x000000ffff0b7224 */ /* 0x000fce00078e000a */
.L_x_10:
[----:B------:R-:W-:Y:S01]  /*01f0*/  LOP3.LUT R0, R11, 0x3, RZ, 0xc0, !PT ;  /* 0x000000030b007812 */ /* 0x000fe200078ec0ff */
[----:B------:R-:W-:Y:S03]  /*0200*/  BSSY.RECONVERGENT B1, `(.L_x_2) ;  /* 0x0000243000017945 */ /* 0x000fe60003800200 */
[----:B------:R-:W-:-:S04]  /*0210*/  ISETP.NE.U32.AND P0, PT, R0, RZ, PT ;  /* 0x000000ff0000720c */ /* 0x000fc80003f05070 */
[----:B------:R-:W-:-:S13]  /*0220*/  ISETP.NE.AND.EX P0, PT, RZ, RZ, PT, P0 ;  /* 0x000000ffff00720c */ /* 0x000fda0003f05300 */
[----:B0-----:R-:W-:Y:S05]  /*0230*/  @!P0 BRA `(.L_x_3) ;  /* 0x0000002000fc8947 */ /* 0x001fea0003800000 */
[----:B------:R-:W0:Y:S01]  /*0240*/  LDC.64 R8, c[0x4][RZ] ;  /* 0x01000000ff087b82 */ /* 0x000e220000000a00 */
[----:B------:R-:W-:Y:S01]  /*0250*/  IMAD.MOV.U32 R0, RZ, RZ, RZ ;  /* 0x000000ffff007224 */ /* 0x000fe200078e00ff */
[----:B-1----:R-:W-:Y:S02]  /*0260*/  CS2R R4, SRZ ;  /* 0x0000000000047805 */ /* 0x002fe4000001ff00 */
[----:B------:R-:W-:Y:S01]  /*0270*/  CS2R R6, SRZ ;  /* 0x0000000000067805 */ /* 0x000fe2000001ff00 */
[----:B------:R-:W-:Y:S02]  /*0280*/  IMAD.MOV.U32 R3, RZ, RZ, RZ ;  /* 0x000000ffff037224 */ /* 0x000fe400078e00ff */
[----:B0-----:R-:W-:-:S07]  /*0290*/  IMAD.WIDE.U32 R8, R12, 0xc80, R8 ;  /* 0x00000c800c087825 */ /* 0x001fce00078e0008 */
.L_x_5:
[----:B------:R-:W-:-:S06]  /*02a0*/  IMAD R13, R0, 0x4, R1 ;  /* 0x00000004000d7824 */ /* 0x000fcc00078e0201 */
[----:B------:R-:W5:Y:S01]  /*02b0*/  LDL R13, [R13+0x4] ;  /* 0x000004000d0d7983 */ /* 0x000f620000100800 */
[----:B------:R-:W-:-:S05]  /*02c0*/  UMOV UR4, URZ ;  /* 0x000000ff00047c82 */ /* 0x000fca0008000000 */
.L_x_4:
[----:B-----5:R-:W-:Y:S01]  /*02d0*/  SHF.R.U32.HI R21, RZ, UR4, R13 ;  /* 0x00000004ff157c19 */ /* 0x020fe2000801160d */
[----:B------:R-:W-:-:S03]  /*02e0*/  IMAD.SHL.U32 R15, R0, 0x20, RZ ;  /* 0x00000020000f7824 */ /* 0x000fc600078e00ff */
[----:B------:R-:W-:Y:S01]  /*02f0*/  LOP3.LUT R16, R21, 0x1, RZ, 0xc0, !PT ;  /* 0x0000000115107812 */ /* 0x000fe200078ec0ff */
[----:B------:R-:W-:-:S03]  /*0300*/  VIADD R15, R15, UR4 ;  /* 0x000000040f0f7c36 */ /* 0x000fc60008000000 */
[----:B------:R-:W-:Y:S01]  /*0310*/  ISETP.NE.U32.AND P0, PT, R16, 0x1, PT ;  /* 0x000000011000780c */ /* 0x000fe20003f05070 */
[----:B------:R-:W-:-:S03]  /*0320*/  IMAD R15, R15, 0x5, RZ ;  /* 0x000000050f0f7824 */ /* 0x000fc600078e02ff */
[----:B------:R-:W-:Y:S01]  /*0330*/  R2P PR, R21, 0x7e ;  /* 0x0000007e15007804 */ /* 0x000fe20000000000 */
[----:B------:R-:W-:-:S08]  /*0340*/  IMAD.WIDE.U32 R16, R15, 0x4, R8 ;  /* 0x000000040f107825 */ /* 0x000fd000078e0008 */
[----:B------:R-:W2:Y:S04]  /*0350*/  @!P0 LDG.E R20, desc[UR6][R16.64+0x10] ;  /* 0x0000100610148981 */ /* 0x000ea8000c1e1900 */
[----:B------:R-:W3:Y:S04]  /*0360*/  @P1 LDG.E R22, desc[UR6][R16.64+0x24] ;  /* 0x0000240610161981 */ /* 0x000ee8000c1e1900 */
[----:B------:R-:W4:Y:S04]  /*0370*/  @P2 LDG.E R24, desc[UR6][R16.64+0x38] ;  /* 0x0000380610182981 */ /* 0x000f28000c1e1900 */
[----:B------:R-:W4:Y:S04]  /*0380*/  @P3 LDG.E R26, desc[UR6][R16.64+0x4c] ;  /* 0x00004c06101a3981 */ /* 0x000f28000c1e1900 */
[----:B------:R-:W4:Y:S04]  /*0390*/  @P4 LDG.E R28, desc[UR6][R16.64+0x60] ;  /* 0x00006006101c4981 */ /* 0x000f28000c1e1900 */
[----:B------:R-:W4:Y:S04]  /*03a0*/  @!P0 LDG.E R18, desc[UR6][R16.64] ;  /* 0x0000000610128981 */ /* 0x000f28000c1e1900 */
[----:B------:R-:W4:Y:S04]  /*03b0*/  @!P0 LDG.E R15, desc[UR6][R16.64+0x4] ;  /* 0x00000406100f8981 */ /* 0x000f28000c1e1900 */
[----:B------:R-:W4:Y:S04]  /*03c0*/  @P5 LDG.E R19, desc[UR6][R16.64+0x74] ;  /* 0x0000740610135981 */ /* 0x000f28000c1e1900 */
[----:B------:R-:W4:Y:S04]  /*03d0*/  @P1 LDG.E R23, desc[UR6][R16.64+0x20] ;  /* 0x0000200610171981 */ /* 0x000f28000c1e1900 */
[----:B------:R-:W4:Y:S01]  /*03e0*/  @P3 LDG.E R25, desc[UR6][R16.64+0x48] ;  /* 0x0000480610193981 */ /* 0x000f22000c1e1900 */
[----:B--2---:R-:W-:-:S03]  /*03f0*/  @!P0 LOP3.LUT R5, R5, R20, RZ, 0x3c, !PT ;  /* 0x0000001405058212 */ /* 0x004fc600078e3cff */
[----:B------:R-:W2:Y:S01]  /*0400*/  @P1 LDG.E R20, desc[UR6][R16.64+0x14] ;  /* 0x0000140610141981 */ /* 0x000ea2000c1e1900 */
[----:B---3--:R-:W-:-:S03]  /*0410*/  @P1 LOP3.LUT R5, R5, R22, RZ, 0x3c, !PT ;  /* 0x0000001605051212 */ /* 0x008fc600078e3cff */
[----:B------:R-:W3:Y:S01]  /*0420*/  @P1 LDG.E R22, desc[UR6][R16.64+0x1c] ;  /* 0x00001c0610161981 */ /* 0x000ee2000c1e1900 */
[----:B----4-:R-:W-:-:S03]  /*0430*/  @P2 LOP3.LUT R5, R5, R24, RZ, 0x3c, !PT ;  /* 0x0000001805052212 */ /* 0x010fc600078e3cff */
[----:B------:R-:W4:Y:S01]  /*0440*/  @P2 LDG.E R24, desc[UR6][R16.64+0x28] ;  /* 0x0000280610182981 */ /* 0x000f22000c1e1900 */
[----:B------:R-:W-:-:S03]  /*0450*/  @P3 LOP3.LUT R5, R5, R26, RZ, 0x3c, !PT ;  /* 0x0000001a05053212 */ /* 0x000fc600078e3cff */
[----:B------:R-:W3:Y:S01]  /*0460*/  @P6 LDG.E R26, desc[UR6][R16.64+0x88] ;  /* 0x00008806101a6981 */ /* 0x000ee2000c1e1900 */
[----:B------:R-:W-:Y:S02]  /*0470*/  @P4 LOP3.LUT R5, R5, R28, RZ, 0x3c, !PT ;  /* 0x0000001c05054212 */ /* 0x000fe400078e3cff */
[----:B------:R-:W-:Y:S02]  /*0480*/  @!P0 LOP3.LUT R3, R3, R18, RZ, 0x3c, !PT ;  /* 0x0000001203038212 */ /* 0x000fe400078e3cff */
[----:B------:R-:W3:Y:S01]  /*0490*/  @!P0 LDG.E R18, desc[UR6][R16.64+0x8] ;  /* 0x0000080610128981 */ /* 0x000ee2000c1e1900 */
[----:B------:R-:W-:-:S03]  /*04a0*/  @!P0 LOP3.LUT R6, R6, R15, RZ, 0x3c, !PT ;  /* 0x0000000f06068212 */ /* 0x000fc600078e3cff */
[----:B------:R-:W3:Y:S01]  /*04b0*/  @!P0 LDG.E R15, desc[UR6][R16.64+0xc] ;  /* 0x00000c06100f8981 */ /* 0x000ee2000c1e1900 */
[----:B------:R-:W-:-:S03]  /*04c0*/  @P5 LOP3.LUT R5, R5, R19, RZ, 0x3c, !PT ;  /* 0x0000001305055212 */ /* 0x000fc600078e3cff */
[----:B------:R-:W3:Y:S01]  /*04d0*/  @P1 LDG.E R19, desc[UR6][R16.64+0x18] ;  /* 0x0000180610131981 */ /* 0x000ee2000c1e1900 */
[----:B--2---:R-:W-:-:S03]  /*04e0*/  @P1 LOP3.LUT R3, R3, R20, RZ, 0x3c, !PT ;  /* 0x0000001403031212 */ /* 0x004fc600078e3cff */
[----:B------:R-:W2:Y:S01]  /*04f0*/  @P3 LDG.E R20, desc[UR6][R16.64+0x3c] ;  /* 0x00003c0610143981 */ /* 0x000ea2000c1e1900 */
[----:B----4-:R-:W-:-:S03]  /*0500*/  @P2 LOP3.LUT R3, R3, R24, RZ, 0x3c, !PT ;  /* 0x0000001803032212 */ /* 0x010fc600078e3cff */
[----:B------:R-:W4:Y:S01]  /*0510*/  @P4 LDG.E R24, desc[UR6][R16.64+0x50] ;  /* 0x0000500610184981 */ /* 0x000f22000c1e1900 */
[----:B---3--:R-:W-:-:S03]  /*0520*/  @!P0 LOP3.LUT R7, R7, R18, RZ, 0x3c, !PT ;  /* 0x0000001207078212 */ /* 0x008fc600078e3cff */
[----:B------:R-:W3:Y:S01]  /*0530*/  @P2 LDG.E R18, desc[UR6][R16.64+0x30] ;  /* 0x0000300610122981 */ /* 0x000ee2000c1e1900 */
[----:B------:R-:W-:-:S03]  /*0540*/  @!P0 LOP3.LUT R4, R4, R15, RZ, 0x3c, !PT ;  /* 0x0000000f04048212 */ /* 0x000fc600078e3cff */
[----:B------:R-:W3:Y:S01]  /*0550*/  @P2 LDG.E R15, desc[UR6][R16.64+0x2c] ;  /* 0x00002c06100f2981 */ /* 0x000ee2000c1e1900 */
[----:B------:R-:W-:-:S03]  /*0560*/  @P1 LOP3.LUT R6, R6, R19, RZ, 0x3c, !PT ;  /* 0x0000001306061212 */ /* 0x000fc600078e3cff */
[----:B------:R-:W3:Y:S01]  /*0570*/  @P2 LDG.E R19, desc[UR6][R16.64+0x34] ;  /* 0x0000340610132981 */ /* 0x000ee2000c1e1900 */
[----:B------:R-:W-:Y:S02]  /*0580*/  @P1 LOP3.LUT R7, R7, R22, RZ, 0x3c, !PT ;  /* 0x0000001607071212 */ /* 0x000fe400078e3cff */
[----:B------:R-:W-:Y:S01]  /*0590*/  @P1 LOP3.LUT R4, R4, R23, RZ, 0x3c, !PT ;  /* 0x0000001704041212 */ /* 0x000fe200078e3cff */
[----:B------:R-:W3:Y:S04]  /*05a0*/  @P3 LDG.E R22, desc[UR6][R16.64+0x44] ;  /* 0x0000440610163981 */ /* 0x000ee8000c1e1900 */
[----:B------:R-:W3:Y:S01]  /*05b0*/  @P3 LDG.E R23, desc[UR6][R16.64+0x40] ;  /* 0x0000400610173981 */ /* 0x000ee2000c1e1900 */
[----:B--2---:R-:W-:-:S03]  /*05c0*/  @P3 LOP3.LUT R3, R3, R20, RZ, 0x3c, !PT ;  /* 0x0000001403033212 */ /* 0x004fc600078e3cff */
[----:B------:R-:W2:Y:S01]  /*05d0*/  @P5 LDG.E R20, desc[UR6][R16.64+0x64] ;  /* 0x0000640610145981 */ /* 0x000ea2000c1e1900 */
[----:B----4-:R-:W-:-:S03]  /*05e0*/  @P4 LOP3.LUT R3, R3, R24, RZ, 0x3c, !PT ;  /* 0x0000001803034212 */ /* 0x010fc600078e3cff */
[----:B------:R-:W4:Y:S01]  /*05f0*/  @P6 LDG.E R24, desc[UR6][R16.64+0x78] ;  /* 0x0000780610186981 */ /* 0x000f22000c1e1900 */
[----:B---3--:R-:W-:-:S03]  /*0600*/  @P2 LOP3.LUT R7, R7, R18, RZ, 0x3c, !PT ;  /* 0x0000001207072212 */ /* 0x008fc600078e3cff */
[----:B------:R-:W3:Y:S01]  /*0610*/  @P4 LDG.E R18, desc[UR6][R16.64+0x58] ;  /* 0x0000580610124981 */ /* 0x000ee2000c1e1900 */
[----:B------:R-:W-:-:S03]  /*0620*/  @P2 LOP3.LUT R6, R6, R15, RZ, 0x3c, !PT ;  /* 0x0000000f06062212 */ /* 0x000fc600078e3cff */
[----:B------:R-:W3:Y:S01]  /*0630*/  @P4 LDG.E R15, desc[UR6][R16.64+0x54] ;  /* 0x00005406100f4981 */ /* 0x000ee2000c1e1900 */
[----:B------:R-:W-:-:S03]  /*0640*/  @P2 LOP3.LUT R4, R4, R19, RZ, 0x3c, !PT ;  /* 0x0000001304042212 */ /* 0x000fc600078e3cff */
[----:B------:R-:W3:Y:S01]  /*0650*/  @P4 LDG.E R19, desc[UR6][R16.64+0x5c] ;  /* 0x00005c0610134981 */ /* 0x000ee2000c1e1900 */
[----:B------:R-:W-:Y:S02]  /*0660*/  @P3 LOP3.LUT R7, R7, R22, RZ, 0x3c, !PT ;  /* 0x0000001607073212 */ /* 0x000fe400078e3cff */
[----:B------:R-:W-:Y:S01]  /*0670*/  @P3 LOP3.LUT R4, R4, R25, RZ, 0x3c, !PT ;  /* 0x0000001904043212 */ /* 0x000fe200078e3cff */
[----:B------:R-:W3:Y:S01]  /*0680*/  @P5 LDG.E R22, desc[UR6][R16.64+0x6c] ;  /* 0x00006c0610165981 */ /* 0x000ee2000c1e1900 */
[----:B------:R-:W-:-:S03]  /*0690*/  @P3 LOP3.LUT R6, R6, R23, RZ, 0x3c, !PT ;  /* 0x0000001706063212 */ /* 0x000fc600078e3cff */
[----:B------:R-:W3:Y:S04]  /*06a0*/  @P5 LDG.E R23, desc[UR6][R16.64+0x68] ;  /* 0x0000680610175981 */ /* 0x000ee8000c1e1900 */
[----:B------:R-:W3:Y:S01]  /*06b0*/  @P5 LDG.E R25, desc[UR6][R16.64+0x70] ;  /* 0x0000700610195981 */ /* 0x000ee2000c1e1900 */
[----:B------:R-:W-:Y:S02]  /*06c0*/  LOP3.LUT P0, RZ, R21, 0x80, RZ, 0xc0, !PT ;  /* 0x0000008015ff7812 */ /* 0x000fe4000780c0ff */
[----:B--2---:R-:W-:-:S11]  /*06d0*/  @P5 LOP3.LUT R3, R3, R20, RZ, 0x3c, !PT ;  /* 0x0000001403035212 */ /* 0x004fd600078e3cff */
        /* <DEDUP_REMOVED lines=15> */
[----:B------:R-:W-:Y:S02]  /*07d0*/  @P6 LOP3.LUT R5, R5, R26, RZ, 0x3c, !PT ;  /* 0x0000001a05056212 */ /* 0x000fe400078e3cff */
[----:B--2---:R-:W-:Y:S02]  /*07e0*/  @P0 LOP3.LUT R3, R3, R20, RZ, 0x3c, !PT ;  /* 0x0000001403030212 */ /* 0x004fe400078e3cff */
[----:B----4-:R-:W-:Y:S02]  /*07f0*/  @P0 LOP3.LUT R5, R5, R24, RZ, 0x3c, !PT ;  /* 0x0000001805050212 */ /* 0x010fe400078e3cff */
[----:B---3--:R-:W-:Y:S02]  /*0800*/  @P6 LOP3.LUT R7, R7, R18, RZ, 0x3c, !PT ;  /* 0x0000001207076212 */ /* 0x008fe400078e3cff */
[----:B------:R-:W-:Y:S02]  /*0810*/  @P6 LOP3.LUT R6, R6, R15, RZ, 0x3c, !PT ;  /* 0x0000000f06066212 */ /* 0x000fe400078e3cff */
[----:B------:R-:W-:-:S02]  /*0820*/  @P6 LOP3.LUT R4, R4, R19, RZ, 0x3c, !PT ;  /* 0x0000001304046212 */ /* 0x000fc400078e3cff */
[----:B------:R-:W-:Y:S02]  /*0830*/  @P0 LOP3.LUT R7, R7, R22, RZ, 0x3c, !PT ;  /* 0x0000001607070212 */ /* 0x000fe400078e3cff */
[----:B------:R-:W-:Y:S02]  /*0840*/  @P0 LOP3.LUT R6, R6, R23, RZ, 0x3c, !PT ;  /* 0x0000001706060212 */ /* 0x000fe400078e3cff */
[----:B------:R-:W-:Y:S02]  /*0850*/  @P0 LOP3.LUT R4, R4, R25, RZ, 0x3c, !PT ;  /* 0x0000001904040212 */ /* 0x000fe400078e3cff */
[----:B------:R-:W-:-:S13]  /*0860*/  R2P PR, R21.B1, 0x7f ;  /* 0x0000007f15007804 */ /* 0x000fda0000001000 */
[----:B------:R-:W2:Y:S04]  /*0870*/  @P0 LDG.E R18, desc[UR6][R16.64+0xa0] ;  /* 0x0000a00610120981 */ /* 0x000ea8000c1e1900 */
[----:B------:R-:W3:Y:S04]  /*0880*/  @P0 LDG.E R15, desc[UR6][R16.64+0xa4] ;  /* 0x0000a406100f0981 */ /* 0x000ee8000c1e1900 */
[----:B------:R-:W4:Y:S04]  /*0890*/  @P0 LDG.E R20, desc[UR6][R16.64+0xa8] ;  /* 0x0000a80610140981 */ /* 0x000f28000c1e1900 */
[----:B------:R-:W4:Y:S04]  /*08a0*/  @P0 LDG.E R19, desc[UR6][R16.64+0xac] ;  /* 0x0000ac0610130981 */ /* 0x000f28000c1e1900 */
[----:B------:R-:W4:Y:S04]  /*08b0*/  @P0 LDG.E R22, desc[UR6][R16.64+0xb0] ;  /* 0x0000b00610160981 */ /* 0x000f28000c1e1900 */
[----:B------:R-:W4:Y:S04]  /*08c0*/  @P1 LDG.E R24, desc[UR6][R16.64+0xb4] ;  /* 0x0000b40610181981 */ /* 0x000f28000c1e1900 */
[----:B------:R-:W4:Y:S04]  /*08d0*/  @P1 LDG.E R26, desc[UR6][R16.64+0xbc] ;  /* 0x0000bc06101a1981 */ /* 0x000f28000c1e1900 */
[----:B------:R-:W4:Y:S04]  /*08e0*/  @P1 LDG.E R23, desc[UR6][R16.64+0xb8] ;  /* 0x0000b80610171981 */ /* 0x000f28000c1e1900 */
[----:B------:R-:W4:Y:S04]  /*08f0*/  @P1 LDG.E R28, desc[UR6][R16.64+0xc4] ;  /* 0x0000c406101c1981 */ /* 0x000f28000c1e1900 */
[----:B------:R-:W4:Y:S01]  /*0900*/  @P1 LDG.E R25, desc[UR6][R16.64+0xc0] ;  /* 0x0000c00610191981 */ /* 0x000f22000c1e1900 */
[----:B--2---:R-:W-:-:S03]  /*0910*/  @P0 LOP3.LUT R3, R3, R18, RZ, 0x3c, !PT ;  /* 0x0000001203030212 */ /* 0x004fc600078e3cff */
[----:B------:R-:W2:Y:S01]  /*0920*/  @P2 LDG.E R18, desc[UR6][R16.64+0xc8] ;  /* 0x0000c80610122981 */ /* 0x000ea2000c1e1900 */
[----:B---3--:R-:W-:-:S03]  /*0930*/  @P0 LOP3.LUT R6, R6, R15, RZ, 0x3c, !PT ;  /* 0x0000000f06060212 */ /* 0x008fc600078e3cff */
[----:B------:R-:W3:Y:S01]  /*0940*/  @P2 LDG.E R15, desc[UR6][R16.64+0xcc] ;  /* 0x0000cc06100f2981 */ /* 0x000ee2000c1e1900 */
[----:B----4-:R-:W-:-:S03]  /*0950*/  @P0 LOP3.LUT R7, R7, R20, RZ, 0x3c, !PT ;  /* 0x0000001407070212 */ /* 0x010fc600078e3cff */
[----:B------:R-:W4:Y:S01]  /*0960*/  @P3 LDG.E R20, desc[UR6][R16.64+0xec] ;  /* 0x0000ec0610143981 */ /* 0x000f22000c1e1900 */
[----:B------:R-:W-:-:S03]  /*0970*/  @P0 LOP3.LUT R4, R4, R19, RZ, 0x3c, !PT ;  /* 0x0000001304040212 */ /* 0x000fc600078e3cff */
[----:B------:R-:W4:Y:S01]  /*0980*/  @P2 LDG.E R19, desc[UR6][R16.64+0xd4] ;  /* 0x0000d40610132981 */ /* 0x000f22000c1e1900 */
[----:B------:R-:W-:Y:S02]  /*0990*/  @P0 LOP3.LUT R5, R5, R22, RZ, 0x3c, !PT ;  /* 0x0000001605050212 */ /* 0x000fe400078e3cff */
[----:B------:R-:W-:Y:S01]  /*09a0*/  LOP3.LUT P0, RZ, R21, 0x8000, RZ, 0xc0, !PT ;  /* 0x0000800015ff7812 */ /* 0x000fe2000780c0ff */
[----:B------:R-:W4:Y:S01]  /*09b0*/  @P2 LDG.E R22, desc[UR6][R16.64+0xd0] ;  /* 0x0000d00610162981 */ /* 0x000f22000c1e1900 */
[----:B------:R-:W-:-:S03]  /*09c0*/  @P1 LOP3.LUT R3, R3, R24, RZ, 0x3c, !PT ;  /* 0x0000001803031212 */ /* 0x000fc600078e3cff */
[----:B------:R-:W4:Y:S01]  /*09d0*/  @P3 LDG.E R21, desc[UR6][R16.64+0xe0] ;  /* 0x0000e00610153981 */ /* 0x000f22000c1e1900 */
[----:B------:R-:W-:-:S03]  /*09e0*/  @P1 LOP3.LUT R7, R7, R26, RZ, 0x3c, !PT ;  /* 0x0000001a07071212 */ /* 0x000fc600078e3cff */
[----:B------:R-:W4:Y:S01]  /*09f0*/  @P2 LDG.E R24, desc[UR6][R16.64+0xd8] ;  /* 0x0000d80610182981 */ /* 0x000f22000c1e1900 */
[----:B------:R-:W-:-:S03]  /*0a00*/  @P1 LOP3.LUT R6, R6, R23, RZ, 0x3c, !PT ;  /* 0x0000001706061212 */ /* 0x000fc600078e3cff */
[----:B------:R-:W4:Y:S01]  /*0a10*/  @P3 LDG.E R26, desc[UR6][R16.64+0xdc] ;  /* 0x0000dc06101a3981 */ /* 0x000f22000c1e1900 */
[----:B------:R-:W-:-:S03]  /*0a20*/  @P1 LOP3.LUT R5, R5, R28, RZ, 0x3c, !PT ;  /* 0x0000001c05051212 */ /* 0x000fc600078e3cff */
[----:B------:R-:W4:Y:S04]  /*0a30*/  @P3 LDG.E R28, desc[UR6][R16.64+0xe4] ;  /* 0x0000e406101c3981 */ /* 0x000f28000c1e1900 */
[----:B------:R-:W4:Y:S01]  /*0a40*/  @P3 LDG.E R23, desc[UR6][R16.64+0xe8] ;  /* 0x0000e80610173981 */ /* 0x000f22000c1e1900 */
[----:B--2---:R-:W-:-:S03]  /*0a50*/  @P2 LOP3.LUT R3, R3, R18, RZ, 0x3c, !PT ;  /* 0x0000001203032212 */ /* 0x004fc600078e3cff */
[----:B------:R-:W2:Y:S01]  /*0a60*/  @P4 LDG.E R18, desc[UR6][R16.64+0xf0] ;  /* 0x0000f00610124981 */ /* 0x000ea2000c1e1900 */
[----:B---3--:R-:W-:Y:S02]  /*0a70*/  @P2 LOP3.LUT R6, R6, R15, RZ, 0x3c, !PT ;  /* 0x0000000f06062212 */ /* 0x008fe400078e3cff */
[----:B------:R-:W-:Y:S01]  /*0a80*/  @P1 LOP3.LUT R4, R4, R25, RZ, 0x3c, !PT ;  /* 0x0000001904041212 */ /* 0x000fe200078e3cff */
[----:B------:R-:W3:Y:S03]  /*0a90*/  @P5 LDG.E R15, desc[UR6][R16.64+0x110] ;  /* 0x00011006100f5981 */ /* 0x000ee6000c1e1900 */
[----:B----4-:R-:W-:Y:S02]  /*0aa0*/  @P2 LOP3.LUT R4, R4, R19, RZ, 0x3c, !PT ;  /* 0x0000001304042212 */ /* 0x010fe400078e3cff */
[----:B------:R-:W4:Y:S01]  /*0ab0*/  @P4 LDG.E R19, desc[UR6][R16.64+0xf4] ;  /* 0x0000f40610134981 */ /* 0x000f22000c1e1900 */
        /* <DEDUP_REMOVED lines=12> */
[----:B--2---:R-:W-:-:S03]  /*0b80*/  @P4 LOP3.LUT R3, R3, R18, RZ, 0x3c, !PT ;  /* 0x0000001203034212 */ /* 0x004fc600078e3cff */
[----:B------:R-:W2:Y:S01]  /*0b90*/  @P5 LDG.E R18, desc[UR6][R16.64+0x114] ;  /* 0x0001140610125981 */ /* 0x000ea2000c1e1900 */
[----:B------:R-:W-:-:S03]  /*0ba0*/  @P3 LOP3.LUT R5, R5, R20, RZ, 0x3c, !PT ;  /* 0x0000001405053212 */ /* 0x000fc600078e3cff */
[----:B------:R-:W2:Y:S01]  /*0bb0*/  @P6 LDG.E R20, desc[UR6][R16.64+0x118] ;  /* 0x0001180610146981 */ /* 0x000ea2000c1e1900 */
[----:B----4-:R-:W-:-:S03]  /*0bc0*/  @P4 LOP3.LUT R6, R6, R19, RZ, 0x3c, !PT ;  /* 0x0000001306064212 */ /* 0x010fc600078e3cff */
[----:B------:R-:W4:Y:S01]  /*0bd0*/  @P6 LDG.E R19, desc[UR6][R16.64+0x11c] ;  /* 0x00011c0610136981 */ /* 0x000f22000c1e1900 */
[----:B---3--:R-:W-:-:S03]  /*0be0*/  @P4 LOP3.LUT R7, R7, R22, RZ, 0x3c, !PT ;  /* 0x0000001607074212 */ /* 0x008fc600078e3cff */
[----:B------:R-:W3:Y:S01]  /*0bf0*/  @P6 LDG.E R22, desc[UR6][R16.64+0x120] ;  /* 0x0001200610166981 */ /* 0x000ee2000c1e1900 */
[----:B------:R-:W-:-:S03]  /*0c00*/  @P4 LOP3.LUT R4, R4, R21, RZ, 0x3c, !PT ;  /* 0x0000001504044212 */ /* 0x000fc600078e3cff */
[----:B------:R-:W3:Y:S01]  /*0c10*/  @P0 LDG.E R21, desc[UR6][R16.64+0x130] ;  /* 0x0001300610150981 */ /* 0x000ee2000c1e1900 */
[----:B------:R-:W-:Y:S02]  /*0c20*/  @P4 LOP3.LUT R5, R5, R24, RZ, 0x3c, !PT ;  /* 0x0000001805054212 */ /* 0x000fe400078e3cff */
[----:B------:R-:W-:Y:S01]  /*0c30*/  @P5 LOP3.LUT R4, R4, R15, RZ, 0x3c, !PT ;  /* 0x0000000f04045212 */ /* 0x000fe200078e3cff */
[----:B------:R-:W3:Y:S01]  /*0c40*/  @P6 LDG.E R24, desc[UR6][R16.64+0x128] ;  /* 0x0001280610186981 */ /* 0x000ee2000c1e1900 */
[----:B------:R-:W-:-:S03]  /*0c50*/  @P5 LOP3.LUT R3, R3, R26, RZ, 0x3c, !PT ;  /* 0x0000001a03035212 */ /* 0x000fc600078e3cff */
[----:B------:R-:W3:Y:S01]  /*0c60*/  @P6 LDG.E R15, desc[UR6][R16.64+0x124] ;  /* 0x00012406100f6981 */ /* 0x000ee2000c1e1900 */
[----:B------:R-:W-:-:S03]  /*0c70*/  @P5 LOP3.LUT R7, R7, R28, RZ, 0x3c, !PT ;  /* 0x0000001c07075212 */ /* 0x000fc600078e3cff */
[----:B------:R-:W3:Y:S01]  /*0c80*/  @P0 LDG.E R26, desc[UR6][R16.64+0x12c] ;  /* 0x00012c06101a0981 */ /* 0x000ee2000c1e1900 */
[----:B------:R-:W-:-:S03]  /*0c90*/  @P5 LOP3.LUT R6, R6, R23, RZ, 0x3c, !PT ;  /* 0x0000001706065212 */ /* 0x000fc600078e3cff */
[----:B------:R-:W3:Y:S04]  /*0ca0*/  @P0 LDG.E R28, desc[UR6][R16.64+0x13c] ;  /* 0x00013c06101c0981 */ /* 0x000ee8000c1e1900 */
[----:B------:R-:W3:Y:S01]  /*0cb0*/  @P0 LDG.E R23, desc[UR6][R16.64+0x138] ;  /* 0x0001380610170981 */ /* 0x000ee2000c1e1900 */
[----:B--2---:R-:W-:-:S03]  /*0cc0*/  @P5 LOP3.LUT R5, R5, R18, RZ, 0x3c, !PT ;  /* 0x0000001205055212 */ /* 0x004fc600078e3cff */
[----:B------:R-:W2:Y:S01]  /*0cd0*/  @P0 LDG.E R18, desc[UR6][R16.64+0x134] ;  /* 0x0001340610120981 */ /* 0x000ea2000c1e1900 */
[----:B------:R-:W-:-:S04]  /*0ce0*/  UIADD3 UR4, UPT, UPT, UR4, 0x10, URZ ;  /* 0x0000001004047890 */ /* 0x000fc8000fffe0ff */
[----:B------:R-:W-:Y:S01]  /*0cf0*/  UISETP.NE.AND UP0, UPT, UR4, 0x20, UPT ;  /* 0x000000200400788c */ /* 0x000fe2000bf05270 */
[----:B------:R-:W-:Y:S02]  /*0d00*/  @P6 LOP3.LUT R3, R3, R20, RZ, 0x3c, !PT ;  /* 0x0000001403036212 */ /* 0x000fe400078e3cff */
[----:B----4-:R-:W-:Y:S02]  /*0d10*/  @P6 LOP3.LUT R6, R6, R19, RZ, 0x3c, !PT ;  /* 0x0000001306066212 */ /* 0x010fe400078e3cff */
[----:B---3--:R-:W-:Y:S02]  /*0d20*/  @P6 LOP3.LUT R7, R7, R22, RZ, 0x3c, !PT ;  /* 0x0000001607076212 */ /* 0x008fe400078e3cff */
[----:B------:R-:W-:Y:S02]  /*0d30*/  @P0 LOP3.LUT R6, R6, R21, RZ, 0x3c, !PT ;  /* 0x0000001506060212 */ /* 0x000fe400078e3cff */
[----:B------:R-:W-:Y:S02]  /*0d40*/  @P6 LOP3.LUT R5, R5, R24, RZ, 0x3c, !PT ;  /* 0x0000001805056212 */ /* 0x000fe400078e3cff */
[----:B------:R-:W-:-:S02]  /*0d50*/  @P6 LOP3.LUT R4, R4, R15, RZ, 0x3c, !PT ;  /* 0x0000000f04046212 */ /* 0x000fc400078e3cff */
[----:B------:R-:W-:Y:S02]  /*0d60*/  @P0 LOP3.LUT R3, R3, R26, RZ, 0x3c, !PT ;  /* 0x0000001a03030212 */ /* 0x000fe400078e3cff */
[----:B------:R-:W-:Y:S02]  /*0d70*/  @P0 LOP3.LUT R5, R5, R28, RZ, 0x3c, !PT ;  /* 0x0000001c05050212 */ /* 0x000fe400078e3cff */
[----:B------:R-:W-:Y:S02]  /*0d80*/  @P0 LOP3.LUT R4, R4, R23, RZ, 0x3c, !PT ;  /* 0x0000001704040212 */ /* 0x000fe400078e3cff */
[----:B--2---:R-:W-:Y:S01]  /*0d90*/  @P0 LOP3.LUT R7, R7, R18, RZ, 0x3c, !PT ;  /* 0x0000001207070212 */ /* 0x004fe200078e3cff */
[----:B------:R-:W-:Y:S06]  /*0da0*/  BRA.U UP0, `(.L_x_4) ;  /* 0xfffffff500487547 */ /* 0x000fec000b83ffff */
[----:B------:R-:W-:-:S05]  /*0db0*/  VIADD R0, R0, 0x1 ;  /* 0x0000000100007836 */ /* 0x000fca0000000000 */
[----:B------:R-:W-:-:S13]  /*0dc0*/  ISETP.NE.AND P0, PT, R0, 0x5, PT ;  /* 0x000000050000780c */ /* 0x000fda0003f05270 */
[----:B------:R-:W-:Y:S05]  /*0dd0*/  @P0 BRA `(.L_x_5) ;  /* 0xfffffff400300947 */ /* 0x000fea000383ffff */
[----:B------:R-:W-:Y:S01]  /*0de0*/  LOP3.LUT R0, R11, 0x3, RZ, 0xc0, !PT ;  /* 0x000000030b007812 */ /* 0x000fe200078ec0ff */
[----:B------:R0:W-:Y:S03]  /*0df0*/  STL.64 [R1+0x8], R6 ;  /* 0x0000080601007387 */ /* 0x0001e60000100a00 */
[----:B------:R-:W-:Y:S01]  /*0e00*/  ISETP.NE.U32.AND P0, PT, R0, 0x1, PT ;  /* 0x000000010000780c */ /* 0x000fe20003f05070 */
[----:B------:R0:W-:Y:S03]  /*0e10*/  STL.64 [R1+0x10], R4 ;  /* 0x0000100401007387 */ /* 0x0001e60000100a00 */
[----:B------:R-:W-:Y:S01]  /*0e20*/  ISETP.NE.AND.EX P0, PT, RZ, RZ, PT, P0 ;  /* 0x000000ffff00720c */ /* 0x000fe20003f05300 */
[----:B------:R0:W-:-:S12]  /*0e30*/  STL [R1+0x4], R3 ;  /* 0x0000040301007387 */ /* 0x0001d80000100800 */
[----:B0-----:R-:W-:Y:S05]  /*0e40*/  @!P0 BRA `(.L_x_3) ;  /* 0x0000001400f88947 */ /* 0x001fea0003800000 */
[----:B------:R-:W-:Y:S01]  /*0e50*/  UMOV UR4, URZ ;  /* 0x000000ff00047c82 */ /* 0x000fe20008000000 */
[----:B------:R-:W-:Y:S01]  /*0e60*/  IMAD.MOV.U32 R0, RZ, RZ, RZ ;  /* 0x000000ffff007224 */ /* 0x000fe200078e00ff */
[----:B------:R-:W-:Y:S01]  /*0e70*/  CS2R R6, SRZ ;  /* 0x0000000000067805 */ /* 0x000fe2000001ff00 */
[----:B------:R-:W-:Y:S02]  /*0e80*/  IMAD.MOV.U32 R4, RZ, RZ, RZ ;  /* 0x000000ffff047224 */ /* 0x000fe400078e00ff */
[----:B------:R-:W-:Y:S02]  /*0e90*/  IMAD.MOV.U32 R3, RZ, RZ, RZ ;  /* 0x000000ffff037224 */ /* 0x000fe400078e00ff */
[----:B------:R-:W-:-:S07]  /*0ea0*/  IMAD.U32 R5, RZ, RZ, UR4 ;  /* 0x00000004ff057e24 */ /* 0x000fce000f8e00ff */
.L_x_7:
[----:B------:R-:W-:-:S06]  /*0eb0*/  IMAD R13, R0, 0x4, R1 ;  /* 0x00000004000d7824 */ /* 0x000fcc00078e0201 */
[----:B------:R-:W5:Y:S01]  /*0ec0*/  LDL R13, [R13+0x4] ;  /* 0x000004000d0d7983 */ /* 0x000f620000100800 */
[----:B------:R-:W-:-:S05]  /*0ed0*/  UMOV UR4, URZ ;  /* 0x000000ff00047c82 */ /* 0x000fca0008000000 */
.L_x_6:
        /* <DEDUP_REMOVED lines=180> */
[----:B------:R0:W-:Y:S03]  /*1a20*/  STL [R1+0x4], R3 ;  /* 0x0000040301007387 */ /* 0x0001e60000100800 */
[----:B------:R-:W-:Y:S01]  /*1a30*/  ISETP.NE.AND.EX P0, PT, RZ, RZ, PT, P0 ;  /* 0x000000ffff00720c */ /* 0x000fe20003f05300 */
[----:B------:R0:W-:-:S12]  /*1a40*/  STL.64 [R1+0x10], R4 ;  /* 0x0000100401007387 */ /* 0x0001d80000100a00 */
[----:B0-----:R-:W-:Y:S05]  /*1a50*/  @P0 BRA `(.L_x_3) ;  /* 0x0000000800f40947 */ /* 0x001fea0003800000 */
[----:B------:R-:W-:Y:S01]  /*1a60*/  UMOV UR4, URZ ;  /* 0x000000ff00047c82 */ /* 0x000fe20008000000 */
[----:B------:R-:W-:Y:S01]  /*1a70*/  IMAD.MOV.U32 R0, RZ, RZ, RZ ;  /* 0x000000ffff007224 */ /* 0x000fe200078e00ff */
[----:B------:R-:W-:Y:S01]  /*1a80*/  CS2R R6, SRZ ;  /* 0x0000000000067805 */ /* 0x000fe2000001ff00 */
[----:B------:R-:W-:Y:S02]  /*1a90*/  IMAD.MOV.U32 R4, RZ, RZ, RZ ;  /* 0x000000ffff047224 */ /* 0x000fe400078e00ff */
[----:B------:R-:W-:Y:S02]  /*1aa0*/  IMAD.MOV.U32 R3, RZ, RZ, RZ ;  /* 0x000000ffff037224 */ /* 0x000fe400078e00ff */
[----:B------:R-:W-:-:S07]  /*1ab0*/  IMAD.U32 R5, RZ, RZ, UR4 ;  /* 0x00000004ff057e24 */ /* 0x000fce000f8e00ff */
.L_x_9:
[----:B------:R-:W-:-:S06]  /*1ac0*/  IMAD R13, R0, 0x4, R1 ;  /* 0x00000004000d7824 */ /* 0x000fcc00078e0201 */
[----:B------:R-:W5:Y:S01]  /*1ad0*/  LDL R13, [R13+0x4] ;  /* 0x000004000d0d7983 */ /* 0x000f620000100800 */
[----:B------:R-:W-:-:S05]  /*1ae0*/  UMOV UR4, URZ ;  /* 0x000000ff00047c82 */ /* 0x000fca0008000000 */
.L_x_8:
        /* <DEDUP_REMOVED lines=177> */
[----:B------:R0:W-:Y:S04]  /*2600*/  STL.64 [R1+0x8], R6 ;  /* 0x0000080601007387 */ /* 0x0001e80000100a00 */
[----:B------:R0:W-:Y:S04]  /*2610*/  STL [R1+0x4], R3 ;  /* 0x0000040301007387 */ /* 0x0001e80000100800 */
[----:B------:R0:W-:Y:S02]  /*2620*/  STL.64 [R1+0x10], R4 ;  /* 0x0000100401007387 */ /* 0x0001e40000100a00 */
.L_x_3:
[----:B------:R-:W-:Y:S05]  /*2630*/  BSYNC.RECONVERGENT B1 ;  /* 0x0000000000017941 */ /* 0x000fea0003800200 */
.L_x_2:
[C---:B------:R-:W-:Y:S01]  /*2640*/  ISETP.GT.U32.AND P0, PT, R11.reuse, 0x3, PT ;  /* 0x000000030b00780c */ /* 0x040fe20003f04070 */
[----:B------:R-:W-:Y:S01]  /*2650*/  VIADD R12, R12, 0x1 ;  /* 0x000000010c0c7836 */ /* 0x000fe20000000000 */
[--C-:B------:R-:W-:Y:S02]  /*2660*/  SHF.R.U64 R11, R11, 0x2, R14.reuse ;  /* 0x000000020b0b7819 */ /* 0x100fe4000000120e */
[----:B------:R-:W-:Y:S02]  /*2670*/  ISETP.GT.U32.AND.EX P0, PT, R14, RZ, PT, P0 ;  /* 0x000000ff0e00720c */ /* 0x000fe40003f04100 */
[----:B------:R-:W-:-:S11]  /*2680*/  SHF.R.U32.HI R14, RZ, 0x2, R14 ;  /* 0x00000002ff0e7819 */ /* 0x000fd6000001160e */
[----:B------:R-:W-:Y:S05]  /*2690*/  @P0 BRA `(.L_x_10) ;  /* 0xffffffd800d40947 */ /* 0x000fea000383ffff */
.L_x_1:
[----:B------:R-:W-:Y:S05]  /*26a0*/  BSYNC.RECONVERGENT B0 ;  /* 0x0000000000007941 */ /* 0x000fea0003800200 */
.L_x_0:
[----:B------:R-:W-:Y:S01]  /*26b0*/  SHF.R.U32.HI R0, RZ, 0x2, R3 ;  /* 0x00000002ff007819 */ /* 0x000fe20000011603 */
[----:B------:R-:W2:Y:S03]  /*26c0*/  LDCU.64 UR4, c[0x0][0x380] ;  /* 0x00007000ff0477ac */ /* 0x000ea60008000a00 */
[----:B------:R-:W-:Y:S01]  /*26d0*/  LOP3.LUT R0, R0, R3, RZ, 0x3c, !PT ;  /* 0x0000000300007212 */ /* 0x000fe200078e3cff */
[----:B01----:R-:W-:-:S04]  /*26e0*/  IMAD.SHL.U32 R3, R5, 0x10, RZ ;  /* 0x0000001005037824 */ /* 0x003fc800078e00ff */
[----:B------:R-:W-:-:S05]  /*26f0*/  IMAD.SHL.U32 R4, R0, 0x2, RZ ;  /* 0x0000000200047824 */ /* 0x000fca00078e00ff */
[----:B------:R-:W-:Y:S01]  /*2700*/  LOP3.LUT R4, R0, R4, R3, 0x96, !PT ;  /* 0x0000000400047212 */ /* 0x000fe200078e9603 */
[----:B------:R-:W-:Y:S01]  /*2710*/  IMAD.MOV.U32 R0, RZ, RZ, 0x2f800000 ;  /* 0x2f800000ff007424 */ /* 0x000fe200078e00ff */
[----:B------:R-:W-:Y:S02]  /*2720*/  SHF.R.S32.HI R3, RZ, 0x1f, R10 ;  /* 0x0000001fff037819 */ /* 0x000fe4000001140a */
[----:B------:R-:W-:-:S04]  /*2730*/  LOP3.LUT R5, R4, R5, RZ, 0x3c, !PT ;  /* 0x0000000504057212 */ /* 0x000fc800078e3cff */
[----:B------:R-:W-:Y:S02]  /*2740*/  IADD3 R5, PT, PT, R2, 0x587c5, R5 ;  /* 0x000587c502057810 */ /* 0x000fe40007ffe005 */
[C---:B--2---:R-:W-:Y:S02]  /*2750*/  LEA R2, P0, R10.reuse, UR4, 0x1 ;  /* 0x000000040a027c11 */ /* 0x044fe4000f8008ff */
[----:B------:R-:W-:Y:S02]  /*2760*/  I2FP.F32.U32 R5, R5 ;  /* 0x0000000500057245 */ /* 0x000fe40000201000 */
[----:B------:R-:W-:-:S03]  /*2770*/  LEA.HI.X R3, R10, UR5, R3, 0x1, P0 ;  /* 0x000000050a037c11 */ /* 0x000fc600080f0c03 */
[----:B------:R-:W-:-:S05]  /*2780*/  FFMA R5, R5, R0, 1.1641532182693481445e-10 ;  /* 0x2f00000005057423 */ /* 0x000fca0000000000 */
[----:B------:R-:W-:-:S05]  /*2790*/  F2FP.F16.F32.PACK_AB R5, RZ, R5 ;  /* 0x00000005ff05723e */ /* 0x000fca00000000ff */
[----:B------:R-:W-:Y:S01]  /*27a0*/  STG.E.U16 desc[UR6][R2.64], R5 ;  /* 0x0000000502007986 */ /* 0x000fe2000c101506 */
[----:B------:R-:W-:Y:S05]  /*27b0*/  EXIT ;  /* 0x000000000000794d */ /* 0x000fea0003800000 */
.L_x_11:
[----:B------:R-:W-:-:S00]  /*27c0*/  BRA `(.L_x_11) ;  /* 0xfffffffc00fc7947 */ /* 0x000fc0000383ffff */
[----:B------:R-:W-:-:S00]  /*27d0*/  NOP ;  /* 0x0000000000007918 */ /* 0x000fc00000000000 */
        /* <DEDUP_REMOVED lines=10> */
.L_x_12:


//--------------------- .nv.global.init           --------------------------
	.section	.nv.global.init,"aw",@progbits
	.align	4
.nv.global.init:
	.type		mrg32k3aM1SubSeq,@object
	.size		mrg32k3aM1SubSeq,(mrg32k3aM2SubSeq - mrg32k3aM1SubSeq)
mrg32k3aM1SubSeq:
        /*0000*/ 	.byte	0x0b, 0xcc, 0xee, 0x04, 0x73, 0x29, 0x8b, 0x6f, 0xf6, 0x53, 0x03, 0xf6, 0x23, 0xf6, 0xea, 0xda
        /* <DEDUP_REMOVED lines=125> */
	.type		mrg32k3aM2SubSeq,@object
	.size		mrg32k3aM2SubSeq,(mrg32k3aM1 - mrg32k3aM2SubSeq)
mrg32k3aM2SubSeq:
        /* <DEDUP_REMOVED lines=126> */
	.type		mrg32k3aM1,@object
	.size		mrg32k3aM1,(mrg32k3aM1Seq - mrg32k3aM1)
mrg32k3aM1:
        /* <DEDUP_REMOVED lines=144> */
	.type		mrg32k3aM1Seq,@object
	.size		mrg32k3aM1Seq,(mrg32k3aM2 - mrg32k3aM1Seq)
mrg32k3aM1Seq:
        /* <DEDUP_REMOVED lines=144> */
	.type		mrg32k3aM2,@object
	.size		mrg32k3aM2,(mrg32k3aM2Seq - mrg32k3aM2)
mrg32k3aM2:
        /* <DEDUP_REMOVED lines=144> */
	.type		mrg32k3aM2Seq,@object
	.size		mrg32k3aM2Seq,(precalc_xorwow_matrix - mrg32k3aM2Seq)
mrg32k3aM2Seq:
        /* <DEDUP_REMOVED lines=144> */
	.type		precalc_xorwow_matrix,@object
	.size		precalc_xorwow_matrix,(precalc_xorwow_offset_matrix - precalc_xorwow_matrix)
precalc_xorwow_matrix:
        /* <DEDUP_REMOVED lines=6400> */
	.type		precalc_xorwow_offset_matrix,@object
	.size		precalc_xorwow_offset_matrix,(.L_1 - precalc_xorwow_offset_matrix)
precalc_xorwow_offset_matrix:
        /* <DEDUP_REMOVED lines=6400> */
.L_1:


//--------------------- .nv.shared.reserved.0     --------------------------
	.section	.nv.shared.reserved.0,"aw",@nobits
	.weak		__nv_reservedSMEM_offset_0_alias
	.size		__nv_reservedSMEM_offset_0_alias, 0, 64
	.other		__nv_reservedSMEM_offset_0_alias,@"STO_CUDA_RESERVED_SHARED STV_DEFAULT"
__nv_reservedSMEM_offset_0_alias:
	.zero		0
	.zero		64


//--------------------- .nv.constant0._Z23generate_random_numbersP6__halfi --------------------------
	.section	.nv.constant0._Z23generate_random_numbersP6__halfi,"a",@progbits
	.sectionflags	@""
	.align	4
.nv.constant0._Z23generate_random_numbersP6__halfi:
	.zero		908


//--------------------- SYMBOLS --------------------------

	.type		.nv.reservedSmem.offset0,@object
	.size		.nv.reservedSmem.offset0,0x4
